// auto-generated by cutlass_sweep.gemm — config: {"arch": "sm_90", "cluster_m": 1, "cluster_n": 1, "dtype": "fp32", "dtype_b": "fp32", "layout": "nt", "stages": 3, "tile_k": 64, "tile_m": 64, "tile_n": 256}
#include "cutlass/cutlass.h"
#include "cutlass/gemm/collective/collective_builder.hpp"
#include "cutlass/gemm/device/gemm_universal_adapter.h"
#include "cutlass/gemm/kernel/gemm_universal.hpp"
#include "cutlass/epilogue/collective/collective_builder.hpp"

using ElemA = float;
using ElemB = float;
using ElemCD = float;
using Acc  = float;
using TileShape    = cute::Shape<cute::_64, cute::_256, cute::_64>;
using ClusterShape = cute::Shape<cute::_1, cute::_1, cute::_1>;

using CollectiveEpilogue = typename cutlass::epilogue::collective::CollectiveBuilder<
    cutlass::arch::Sm90, cutlass::arch::OpClassTensorOp,
    TileShape, ClusterShape,
    cutlass::epilogue::collective::EpilogueTileAuto,
    Acc, Acc,
    ElemCD, cutlass::layout::RowMajor, 128 / cutlass::sizeof_bits<ElemCD>::value,
    ElemCD, cutlass::layout::RowMajor, 128 / cutlass::sizeof_bits<ElemCD>::value,
    cutlass::epilogue::collective::EpilogueScheduleAuto
  >::CollectiveOp;

using CollectiveMainloop = typename cutlass::gemm::collective::CollectiveBuilder<
    cutlass::arch::Sm90, cutlass::arch::OpClassTensorOp,
    ElemA, cutlass::layout::RowMajor, 128 / cutlass::sizeof_bits<ElemA>::value,
    ElemB, cutlass::layout::ColumnMajor, 128 / cutlass::sizeof_bits<ElemB>::value,
    Acc,
    TileShape, ClusterShape,
    cutlass::gemm::collective::StageCount<3>,
    cutlass::gemm::collective::KernelScheduleAuto
  >::CollectiveOp;

using GemmKernel = cutlass::gemm::kernel::GemmUniversal<
    cute::Shape<int,int,int,int>,
    CollectiveMainloop,
    CollectiveEpilogue
>;
using Gemm = cutlass::gemm::device::GemmUniversalAdapter<GemmKernel>;

// Force the device kernel symbol into the cubin without needing a host main.
auto* _anchor = &cutlass::device_kernel<GemmKernel>;


// ===== COMPILED SASS (sm_90a) =====

	.target	sm_90a

	.elftype	@"ET_EXEC"


//--------------------- .note.nv.tkinfo           --------------------------
	.section	.note.nv.tkinfo,"",@"SHT_NOTE"
	.sectionflags	@"SHF_NOTE_NV_TKINFO"
	.tkinfo
        /*0018*/ 	.word	0x00000002
        /*0030*/ 	.string	""
        /*0030*/ 	.string	"ptxas"
        /*0030*/ 	.string	"Cuda compilation tools, release 13.0, V13.0.88"
        /*0030*/ 	.string	"Build cuda_13.0.r13.0/compiler.36424714_0"
        /*0030*/ 	.string	"-arch sm_90a -m 64 "



//--------------------- .note.nv.cuinfo           --------------------------
	.section	.note.nv.cuinfo,"",@"SHT_NOTE"
	.sectionflags	@"SHF_NOTE_NV_CUINFO"
        /*0018*/ 	.short	0x0002
        /*001a*/ 	.short	0x005a
        /*001c*/ 	.short	0x0082
	.zero		2


//--------------------- .nv.info                  --------------------------
	.section	.nv.info,"",@"SHT_CUDA_INFO"
	.align	4


	//----- nvinfo : EIATTR_REGCOUNT
	.align		4
        /*0000*/ 	.byte	0x04, 0x2f
        /*0002*/ 	.short	(.L_15 - .L_14)
	.align		4
.L_14:
        /*0004*/ 	.word	index@(_ZN7cutlass13device_kernelINS_4gemm6kernel13GemmUniversalIN4cute5tupleIJiiiiEEENS1_10collective13CollectiveMmaINS1_34MainloopSm90TmaGmmaWarpSpecializedILi3ENS5_IJNS4_1CILi1EEESB_SB_EEENS1_32KernelTmaWarpSpecializedPingpongEEENS5_IJNSA_ILi64EEENSA_ILi256EEESF_EEEfNS5_IJlSB_lEEEfSI_NS4_8TiledMMAINS4_8MMA_AtomIJNS4_4SM904GMMA30MMA_64x256x8_F32TF32TF32_SS_TNILNSM_7ScaleInE1ELSO_1EEEEEENS4_6LayoutISC_NS5_IJNSA_ILi0EEESS_SS_EEEEENS5_IJNS4_10UnderscoreESV_SV_EEEEENS4_13SM90_TMA_LOADENS4_14ComposedLayoutINS4_7SwizzleILi3ELi4ELi3EEENS4_18smem_ptr_flag_bitsILi32EEENSR_INS5_IJNSA_ILi8EEENSA_ILi32EEEEEENS5_IJS15_SB_EEEEEEEvNS4_8identityESY_S19_vS1A_EENS_8epilogue10collective6detail29Sm90TmaWarpSpecializedAdapterINS1D_15DefaultEpilogueIfSI_SI_NS1C_6thread17LinearCombinationIfLi1EffLNS1H_9ScaleType4KindE0ELNS_15FloatRoundStyleE2EfEENS1_15EpilogueDefaultEEEEEvvEEEEvNT_6ParamsE)
        /*0008*/ 	.word	0x000000a8


	//----- nvinfo : EIATTR_FRAME_SIZE
	.align		4
.L_15:
        /*000c*/ 	.byte	0x04, 0x11
        /*000e*/ 	.short	(.L_17 - .L_16)
	.align		4
.L_16:
        /*0010*/ 	.word	index@(_ZN7cutlass13device_kernelINS_4gemm6kernel13GemmUniversalIN4cute5tupleIJiiiiEEENS1_10collective13CollectiveMmaINS1_34MainloopSm90TmaGmmaWarpSpecializedILi3ENS5_IJNS4_1CILi1EEESB_SB_EEENS1_32KernelTmaWarpSpecializedPingpongEEENS5_IJNSA_ILi64EEENSA_ILi256EEESF_EEEfNS5_IJlSB_lEEEfSI_NS4_8TiledMMAINS4_8MMA_AtomIJNS4_4SM904GMMA30MMA_64x256x8_F32TF32TF32_SS_TNILNSM_7ScaleInE1ELSO_1EEEEEENS4_6LayoutISC_NS5_IJNSA_ILi0EEESS_SS_EEEEENS5_IJNS4_10UnderscoreESV_SV_EEEEENS4_13SM90_TMA_LOADENS4_14ComposedLayoutINS4_7SwizzleILi3ELi4ELi3EEENS4_18smem_ptr_flag_bitsILi32EEENSR_INS5_IJNSA_ILi8EEENSA_ILi32EEEEEENS5_IJS15_SB_EEEEEEEvNS4_8identityESY_S19_vS1A_EENS_8epilogue10collective6detail29Sm90TmaWarpSpecializedAdapterINS1D_15DefaultEpilogueIfSI_SI_NS1C_6thread17LinearCombinationIfLi1EffLNS1H_9ScaleType4KindE0ELNS_15FloatRoundStyleE2EfEENS1_15EpilogueDefaultEEEEEvvEEEEvNT_6ParamsE)
        /*0014*/ 	.word	0x00000008


	//----- nvinfo : EIATTR_MIN_STACK_SIZE
	.align		4
.L_17:
        /*0018*/ 	.byte	0x04, 0x12
        /*001a*/ 	.short	(.L_19 - .L_18)
	.align		4
.L_18:
        /*001c*/ 	.word	index@(_ZN7cutlass13device_kernelINS_4gemm6kernel13GemmUniversalIN4cute5tupleIJiiiiEEENS1_10collective13CollectiveMmaINS1_34MainloopSm90TmaGmmaWarpSpecializedILi3ENS5_IJNS4_1CILi1EEESB_SB_EEENS1_32KernelTmaWarpSpecializedPingpongEEENS5_IJNSA_ILi64EEENSA_ILi256EEESF_EEEfNS5_IJlSB_lEEEfSI_NS4_8TiledMMAINS4_8MMA_AtomIJNS4_4SM904GMMA30MMA_64x256x8_F32TF32TF32_SS_TNILNSM_7ScaleInE1ELSO_1EEEEEENS4_6LayoutISC_NS5_IJNSA_ILi0EEESS_SS_EEEEENS5_IJNS4_10UnderscoreESV_SV_EEEEENS4_13SM90_TMA_LOADENS4_14ComposedLayoutINS4_7SwizzleILi3ELi4ELi3EEENS4_18smem_ptr_flag_bitsILi32EEENSR_INS5_IJNSA_ILi8EEENSA_ILi32EEEEEENS5_IJS15_SB_EEEEEEEvNS4_8identityESY_S19_vS1A_EENS_8epilogue10collective6detail29Sm90TmaWarpSpecializedAdapterINS1D_15DefaultEpilogueIfSI_SI_NS1C_6thread17LinearCombinationIfLi1EffLNS1H_9ScaleType4KindE0ELNS_15FloatRoundStyleE2EfEENS1_15EpilogueDefaultEEEEEvvEEEEvNT_6ParamsE)
        /*0020*/ 	.word	0x00000008
.L_19:


//--------------------- .nv.compat                --------------------------
	.section	.nv.compat,"",@"SHT_CUDA_COMPAT_INFO"
	.align	4
        /*0000*/ 	.byte	0x02, 0x09, 0x01, 0x00, 0x02, 0x02, 0x04, 0x00, 0x02, 0x05, 0x05, 0x00, 0x03, 0x07, 0x01, 0x01
        /*0010*/ 	.byte	0x02, 0x03, 0x01, 0x00, 0x02, 0x06, 0x01, 0x00, 0x04, 0x0b, 0x08, 0x00, 0x00, 0x00, 0x00, 0x00
        /*0020*/ 	.byte	0x00, 0x00, 0x00, 0x00


//--------------------- .nv.info._ZN7cutlass13device_kernelINS_4gemm6kernel13GemmUniversalIN4cute5tupleIJiiiiEEENS1_10collective13CollectiveMmaINS1_34MainloopSm90TmaGmmaWarpSpecializedILi3ENS5_IJNS4_1CILi1EEESB_SB_EEENS1_32KernelTmaWarpSpecializedPingpongEEENS5_IJNSA_ILi64EEENSA_ILi256EEESF_EEEfNS5_IJlSB_lEEEfSI_NS4_8TiledMMAINS4_8MMA_AtomIJNS4_4SM904GMMA30MMA_64x256x8_F32TF32TF32_SS_TNILNSM_7ScaleInE1ELSO_1EEEEEENS4_6LayoutISC_NS5_IJNSA_ILi0EEESS_SS_EEEEENS5_IJNS4_10UnderscoreESV_SV_EEEEENS4_13SM90_TMA_LOADENS4_14ComposedLayoutINS4_7SwizzleILi3ELi4ELi3EEENS4_18smem_ptr_flag_bitsILi32EEENSR_INS5_IJNSA_ILi8EEENSA_ILi32EEEEEENS5_IJS15_SB_EEEEEEEvNS4_8identityESY_S19_vS1A_EENS_8epilogue10collective6detail29Sm90TmaWarpSpecializedAdapterINS1D_15DefaultEpilogueIfSI_SI_NS1C_6thread17LinearCombinationIfLi1EffLNS1H_9ScaleType4KindE0ELNS_15FloatRoundStyleE2EfEENS1_15EpilogueDefaultEEEEEvvEEEEvNT_6ParamsE --------------------------
	.section	.nv.info._ZN7cutlass13device_kernelINS_4gemm6kernel13GemmUniversalIN4cute5tupleIJiiiiEEENS1_10collective13CollectiveMmaINS1_34MainloopSm90TmaGmmaWarpSpecializedILi3ENS5_IJNS4_1CILi1EEESB_SB_EEENS1_32KernelTmaWarpSpecializedPingpongEEENS5_IJNSA_ILi64EEENSA_ILi256EEESF_EEEfNS5_IJlSB_lEEEfSI_NS4_8TiledMMAINS4_8MMA_AtomIJNS4_4SM904GMMA30MMA_64x256x8_F32TF32TF32_SS_TNILNSM_7ScaleInE1ELSO_1EEEEEENS4_6LayoutISC_NS5_IJNSA_ILi0EEESS_SS_EEEEENS5_IJNS4_10UnderscoreESV_SV_EEEEENS4_13SM90_TMA_LOADENS4_14ComposedLayoutINS4_7SwizzleILi3ELi4ELi3EEENS4_18smem_ptr_flag_bitsILi32EEENSR_INS5_IJNSA_ILi8EEENSA_ILi32EEEEEENS5_IJS15_SB_EEEEEEEvNS4_8identityESY_S19_vS1A_EENS_8epilogue10collective6detail29Sm90TmaWarpSpecializedAdapterINS1D_15DefaultEpilogueIfSI_SI_NS1C_6thread17LinearCombinationIfLi1EffLNS1H_9ScaleType4KindE0ELNS_15FloatRoundStyleE2EfEENS1_15EpilogueDefaultEEEEEvvEEEEvNT_6ParamsE,"",@"SHT_CUDA_INFO"
	.sectionflags	@""
	.align	4


	//----- nvinfo : EIATTR_CUDA_API_VERSION
	.align		4
        /*0000*/ 	.byte	0x04, 0x37
        /*0002*/ 	.short	(.L_21 - .L_20)
.L_20:
        /*0004*/ 	.word	0x00000082


	//----- nvinfo : EIATTR_KPARAM_INFO
	.align		4
.L_21:
        /*0008*/ 	.byte	0x04, 0x17
        /*000a*/ 	.short	(.L_23 - .L_22)
.L_22:
        /*000c*/ 	.word	0x00000000
        /*0010*/ 	.short	0x0000
        /*0012*/ 	.short	0x0070
        /*0014*/ 	.byte	0x00, 0xf0, 0x01, 0x10


	//----- nvinfo : EIATTR_SPARSE_MMA_MASK
	.align		4
.L_23:
        /*0018*/ 	.byte	0x03, 0x50
        /*001a*/ 	.short	0x0000


	//----- nvinfo : EIATTR_MAXREG_COUNT
	.align		4
        /*001c*/ 	.byte	0x03, 0x1b
        /*001e*/ 	.short	0x00a8


	//----- nvinfo : EIATTR_NUM_BARRIERS
	.align		4
        /*0020*/ 	.byte	0x02, 0x4c
        /*0022*/ 	.byte	0x01
	.zero		1


	//----- nvinfo : EIATTR_EXTERNS
	.align		4
        /*0024*/ 	.byte	0x04, 0x0f
        /*0026*/ 	.short	(.L_25 - .L_24)


	//   ....[0]....
	.align		4
.L_24:
        /*0028*/ 	.word	index@(__assertfail)


	//----- nvinfo : EIATTR_ANNOTATIONS
	.align		4
.L_25:
        /*002c*/ 	.byte	0x04, 0x55
        /*002e*/ 	.short	(.L_27 - .L_26)


	//   ....[0]....
.L_26:
        /*0030*/ 	.word	0x00000001
        /*0034*/ 	.byte	0xb0, 0x0a, 0x00, 0x00, 0x01, 0x00, 0x00, 0x00, 0x70, 0x88, 0x00, 0x00, 0x01, 0x00, 0x00, 0x00
        /*0044*/ 	.byte	0x40, 0x95, 0x00, 0x00


	//----- nvinfo : EIATTR_MERCURY_ISA_VERSION
	.align		4
.L_27:
        /*0048*/ 	.byte	0x03, 0x5f
        /*004a*/ 	.short	0x0101


	//----- nvinfo : EIATTR_INT_WARP_WIDE_INSTR_OFFSETS
	.align		4
        /*004c*/ 	.byte	0x04, 0x31
        /*004e*/ 	.short	(.L_29 - .L_28)


	//   ....[0]....
.L_28:
        /*0050*/ 	.word	0x000003c0


	//   ....[1]....
        /*0054*/ 	.word	0x000003e0


	//   ....[2]....
        /*0058*/ 	.word	0x00000460


	//   ....[3]....
        /*005c*/ 	.word	0x00000470


	//   ....[4]....
        /*0060*/ 	.word	0x00000480


	//   ....[5]....
        /*0064*/ 	.word	0x000004a0


	//   ....[6]....
        /*0068*/ 	.word	0x00000530


	//   ....[7]....
        /*006c*/ 	.word	0x00000550


	//----- nvinfo : EIATTR_COOP_GROUP_MASK_REGIDS
	.align		4
.L_29:
        /*0070*/ 	.byte	0x04, 0x29
        /*0072*/ 	.short	(.L_31 - .L_30)


	//   ....[0]....
.L_30:
        /*0074*/ 	.word	0xffffffff


	//   ....[1]....
        /*0078*/ 	.word	0xffffffff


	//   ....[2]....
        /*007c*/ 	.word	0xffffffff


	//   ....[3]....
        /*0080*/ 	.word	0xffffffff


	//   ....[4]....
        /*0084*/ 	.word	0xffffffff


	//   ....[5]....
        /*0088*/ 	.word	0xffffffff


	//----- nvinfo : EIATTR_COOP_GROUP_INSTR_OFFSETS
	.align		4
.L_31:
        /*008c*/ 	.byte	0x04, 0x28
        /*008e*/ 	.short	(.L_33 - .L_32)


	//   ....[0]....
.L_32:
        /*0090*/ 	.word	0x00000070


	//   ....[1]....
        /*0094*/ 	.word	0x00000080


	//   ....[2]....
        /*0098*/ 	.word	0x00000140


	//   ....[3]....
        /*009c*/ 	.word	0x000002b0


	//   ....[4]....
        /*00a0*/ 	.word	0x000002f0


	//   ....[5]....
        /*00a4*/ 	.word	0x00000340


	//----- nvinfo : EIATTR_REG_RECONFIG
	.align		4
.L_33:
        /*00a8*/ 	.byte	0x01, 0x54
	.zero		2


	//----- nvinfo : EIATTR_SYSCALL_OFFSETS
	.align		4
        /*00ac*/ 	.byte	0x04, 0x46
        /*00ae*/ 	.short	(.L_35 - .L_34)


	//   ....[0]....
.L_34:
        /*00b0*/ 	.word	0x00001560


	//----- nvinfo : EIATTR_MBARRIER_INSTR_OFFSETS
	.align		4
.L_35:
        /*00b4*/ 	.byte	0x04, 0x39
        /*00b6*/ 	.short	(.L_37 - .L_36)


	//   ....[0]....
.L_36:
        /*00b8*/ 	.word	0x00000240
        /*00bc*/ 	.word	0x000000ff
        /*00c0*/ 	.word	0x00000000
        /*00c4*/ 	.short	0x0100
        /*00c6*/ 	.byte	0x08
	.zero		1


	//   ....[1]....
        /*00c8*/ 	.word	0x00000250
        /*00cc*/ 	.word	0x000000ff
        /*00d0*/ 	.word	0x00000018
        /*00d4*/ 	.short	0x0100
        /*00d6*/ 	.byte	0x08
	.zero		1


	//   ....[2]....
        /*00d8*/ 	.word	0x00000260
        /*00dc*/ 	.word	0x000000ff
        /*00e0*/ 	.word	0x00000008
        /*00e4*/ 	.short	0x0100
        /*00e6*/ 	.byte	0x08
	.zero		1


	//   ....[3]....
        /*00e8*/ 	.word	0x00000270
        /*00ec*/ 	.word	0x000000ff
        /*00f0*/ 	.word	0x00000020
        /*00f4*/ 	.short	0x0100
        /*00f6*/ 	.byte	0x08
	.zero		1


	//   ....[4]....
        /*00f8*/ 	.word	0x00000280
        /*00fc*/ 	.word	0x000000ff
        /*0100*/ 	.word	0x00000010
        /*0104*/ 	.short	0x0100
        /*0106*/ 	.byte	0x08
	.zero		1


	//   ....[5]....
        /*0108*/ 	.word	0x00000290
        /*010c*/ 	.word	0x000000ff
        /*0110*/ 	.word	0x00000028
        /*0114*/ 	.short	0x0100
        /*0116*/ 	.byte	0x08
	.zero		1


	//   ....[6]....
        /*0118*/ 	.word	0x00000590
        /*011c*/ 	.word	0x000000ff
        /*0120*/ 	.word	0x00000060
        /*0124*/ 	.short	0x0100
        /*0126*/ 	.byte	0x08
	.zero		1


	//   ....[7]....
        /*0128*/ 	.word	0x00000600
        /*012c*/ 	.word	0x000000ff
        /*0130*/ 	.word	0x00000068
        /*0134*/ 	.short	0x0100
        /*0136*/ 	.byte	0x08
	.zero		1


	//   ....[8]....
        /*0138*/ 	.word	0x00000620
        /*013c*/ 	.word	0x000000ff
        /*0140*/ 	.word	0x00000040
        /*0144*/ 	.short	0x0100
        /*0146*/ 	.byte	0x09
	.zero		1


	//   ....[9]....
        /*0148*/ 	.word	0x00000630
        /*014c*/ 	.word	0x000000ff
        /*0150*/ 	.word	0x00000048
        /*0154*/ 	.short	0x0100
        /*0156*/ 	.byte	0x09
	.zero		1


	//   ....[10]....
        /*0158*/ 	.word	0x00000640
        /*015c*/ 	.word	0x000000ff
        /*0160*/ 	.word	0x00000050
        /*0164*/ 	.short	0x0100
        /*0166*/ 	.byte	0x09
	.zero		1


	//   ....[11]....
        /*0168*/ 	.word	0x00000650
        /*016c*/ 	.word	0x000000ff
        /*0170*/ 	.word	0x00000058
        /*0174*/ 	.short	0x0100
        /*0176*/ 	.byte	0x09
	.zero		1


	//   ....[12]....
        /*0178*/ 	.word	0x00001440
        /*017c*/ 	.word	0x0000009d
        /*0180*/ 	.word	0x00000000
        /*0184*/ 	.short	0x010a
        /*0186*/ 	.byte	0x2a
	.zero		1


	//   ....[13]....
        /*0188*/ 	.word	0x000015e0
        /*018c*/ 	.word	0x00000003
        /*0190*/ 	.word	0x00000000
        /*0194*/ 	.short	0x010a
        /*0196*/ 	.byte	0x3f
	.zero		1


	//   ....[14]....
        /*0198*/ 	.word	0x00001640
        /*019c*/ 	.word	0x00000003
        /*01a0*/ 	.word	0x00000000
        /*01a4*/ 	.short	0x010a
        /*01a6*/ 	.byte	0x3f
	.zero		1


	//   ....[15]....
        /*01a8*/ 	.word	0x00001bd0
        /*01ac*/ 	.word	0x000000ff
        /*01b0*/ 	.word	0x00000000
        /*01b4*/ 	.short	0x010a
        /*01b6*/ 	.byte	0x08
	.zero		1


	//   ....[16]....
        /*01b8*/ 	.word	0x00001c10
        /*01bc*/ 	.word	0x000000ff
        /*01c0*/ 	.word	0x00000000
        /*01c4*/ 	.short	0x010a
        /*01c6*/ 	.byte	0x08
	.zero		1


	//   ....[17]....
        /*01c8*/ 	.word	0x000020a0
        /*01cc*/ 	.word	0x000000ff
        /*01d0*/ 	.word	0x00000000
        /*01d4*/ 	.short	0x0101
        /*01d6*/ 	.byte	0x08
	.zero		1


	//   ....[18]....
        /*01d8*/ 	.word	0x00002190
        /*01dc*/ 	.word	0x0000009e
        /*01e0*/ 	.word	0x00000000
        /*01e4*/ 	.short	0x0101
        /*01e6*/ 	.byte	0x2d
	.zero		1


	//   ....[19]....
        /*01e8*/ 	.word	0x00002260
        /*01ec*/ 	.word	0x000000ff
        /*01f0*/ 	.word	0x00000000
        /*01f4*/ 	.short	0x0101
        /*01f6*/ 	.byte	0x06
	.zero		1


	//   ....[20]....
        /*01f8*/ 	.word	0x00002310
        /*01fc*/ 	.word	0x0000009d
        /*0200*/ 	.word	0x00000010
        /*0204*/ 	.short	0x010a
        /*0206*/ 	.byte	0x2a
	.zero		1


	//   ....[21]....
        /*0208*/ 	.word	0x00008890
        /*020c*/ 	.word	0x000000a0
        /*0210*/ 	.word	0x00000000
        /*0214*/ 	.short	0x0101
        /*0216*/ 	.byte	0x2d
	.zero		1


	//   ....[22]....
        /*0218*/ 	.word	0x000091f0
        /*021c*/ 	.word	0x0000000a
        /*0220*/ 	.word	0x00000018
        /*0224*/ 	.short	0x010a
        /*0226*/ 	.byte	0x3f
	.zero		1


	//   ....[23]....
        /*0228*/ 	.word	0x00009650
        /*022c*/ 	.word	0x00000005
        /*0230*/ 	.word	0x00000068
        /*0234*/ 	.short	0x0101
        /*0236*/ 	.byte	0x3f
	.zero		1


	//   ....[24]....
        /*0238*/ 	.word	0x00009dd0
        /*023c*/ 	.word	0x00000009
        /*0240*/ 	.word	0x00000000
        /*0244*/ 	.short	0x010a
        /*0246*/ 	.byte	0x3f
	.zero		1


	//   ....[25]....
        /*0248*/ 	.word	0x00009e50
        /*024c*/ 	.word	0x00000006
        /*0250*/ 	.word	0x00000000
        /*0254*/ 	.short	0x010a
        /*0256*/ 	.byte	0x3f
	.zero		1


	//   ....[26]....
        /*0258*/ 	.word	0x00009ee0
        /*025c*/ 	.word	0x00000003
        /*0260*/ 	.word	0x00000000
        /*0264*/ 	.short	0x010a
        /*0266*/ 	.byte	0x3f
	.zero		1


	//   ....[27]....
        /*0268*/ 	.word	0x00009f40
        /*026c*/ 	.word	0x0000009f
        /*0270*/ 	.word	0x00000000
        /*0274*/ 	.short	0x010a
        /*0276*/ 	.byte	0x3f
	.zero		1


	//   ....[28]....
        /*0278*/ 	.word	0x00009f90
        /*027c*/ 	.word	0x00000003
        /*0280*/ 	.word	0x00000000
        /*0284*/ 	.short	0x010a
        /*0286*/ 	.byte	0x3f
	.zero		1


	//   ....[29]....
        /*0288*/ 	.word	0x00009ff0
        /*028c*/ 	.word	0x00000004
        /*0290*/ 	.word	0x00000000
        /*0294*/ 	.short	0x010a
        /*0296*/ 	.byte	0x3f
	.zero		1


	//   ....[30]....
        /*0298*/ 	.word	0x0000a040
        /*029c*/ 	.word	0x0000009f
        /*02a0*/ 	.word	0x00000010
        /*02a4*/ 	.short	0x010a
        /*02a6*/ 	.byte	0x3f
	.zero		1


	//   ....[31]....
        /*02a8*/ 	.word	0x0000a110
        /*02ac*/ 	.word	0x0000000a
        /*02b0*/ 	.word	0x00000018
        /*02b4*/ 	.short	0x010a
        /*02b6*/ 	.byte	0x3f
	.zero		1


	//   ....[32]....
        /*02b8*/ 	.word	0x0000a1e0
        /*02bc*/ 	.word	0x00000009
        /*02c0*/ 	.word	0x00000000
        /*02c4*/ 	.short	0x010a
        /*02c6*/ 	.byte	0x3f
	.zero		1


	//   ....[33]....
        /*02c8*/ 	.word	0x0000a230
        /*02cc*/ 	.word	0x00000006
        /*02d0*/ 	.word	0x00000000
        /*02d4*/ 	.short	0x010a
        /*02d6*/ 	.byte	0x3f
	.zero		1


	//----- nvinfo : EIATTR_NUM_MBARRIERS
	.align		4
.L_37:
        /*02d8*/ 	.byte	0x03, 0x38
        /*02da*/ 	.short	0x000c


	//----- nvinfo : EIATTR_EXIT_INSTR_OFFSETS
	.align		4
        /*02dc*/ 	.byte	0x04, 0x1c
        /*02de*/ 	.short	(.L_39 - .L_38)


	//   ....[0]....
.L_38:
        /*02e0*/ 	.word	0x00001160


	//   ....[1]....
        /*02e4*/ 	.word	0x000011c0


	//   ....[2]....
        /*02e8*/ 	.word	0x00008f20


	//   ....[3]....
        /*02ec*/ 	.word	0x00008f50


	//   ....[4]....
        /*02f0*/ 	.word	0x00009f30


	//----- nvinfo : EIATTR_MAX_THREADS
	.align		4
.L_39:
        /*02f4*/ 	.byte	0x04, 0x05
        /*02f6*/ 	.short	(.L_41 - .L_40)
.L_40:
        /*02f8*/ 	.word	0x00000180
        /*02fc*/ 	.word	0x00000001
        /*0300*/ 	.word	0x00000001


	//----- nvinfo : EIATTR_CRS_STACK_SIZE
	.align		4
.L_41:
        /*0304*/ 	.byte	0x04, 0x1e
        /*0306*/ 	.short	(.L_43 - .L_42)
.L_42:
        /*0308*/ 	.word	0x00000000


	//----- nvinfo : EIATTR_CBANK_PARAM_SIZE
	.align		4
.L_43:
        /*030c*/ 	.byte	0x03, 0x19
        /*030e*/ 	.short	0x0470


	//----- nvinfo : EIATTR_PARAM_CBANK
	.align		4
        /*0310*/ 	.byte	0x04, 0x0a
        /*0312*/ 	.short	(.L_45 - .L_44)
	.align		4
.L_44:
        /*0314*/ 	.word	index@(.nv.constant0._ZN7cutlass13device_kernelINS_4gemm6kernel13GemmUniversalIN4cute5tupleIJiiiiEEENS1_10collective13CollectiveMmaINS1_34MainloopSm90TmaGmmaWarpSpecializedILi3ENS5_IJNS4_1CILi1EEESB_SB_EEENS1_32KernelTmaWarpSpecializedPingpongEEENS5_IJNSA_ILi64EEENSA_ILi256EEESF_EEEfNS5_IJlSB_lEEEfSI_NS4_8TiledMMAINS4_8MMA_AtomIJNS4_4SM904GMMA30MMA_64x256x8_F32TF32TF32_SS_TNILNSM_7ScaleInE1ELSO_1EEEEEENS4_6LayoutISC_NS5_IJNSA_ILi0EEESS_SS_EEEEENS5_IJNS4_10UnderscoreESV_SV_EEEEENS4_13SM90_TMA_LOADENS4_14ComposedLayoutINS4_7SwizzleILi3ELi4ELi3EEENS4_18smem_ptr_flag_bitsILi32EEENSR_INS5_IJNSA_ILi8EEENSA_ILi32EEEEEENS5_IJS15_SB_EEEEEEEvNS4_8identityESY_S19_vS1A_EENS_8epilogue10collective6detail29Sm90TmaWarpSpecializedAdapterINS1D_15DefaultEpilogueIfSI_SI_NS1C_6thread17LinearCombinationIfLi1EffLNS1H_9ScaleType4KindE0ELNS_15FloatRoundStyleE2EfEENS1_15EpilogueDefaultEEEEEvvEEEEvNT_6ParamsE)
        /*0318*/ 	.short	0x0210
        /*031a*/ 	.short	0x0470


	//----- nvinfo : EIATTR_SW_WAR
	.align		4
.L_45:
        /*031c*/ 	.byte	0x04, 0x36
        /*031e*/ 	.short	(.L_47 - .L_46)
.L_46:
        /*0320*/ 	.word	0x00000008
.L_47:


//--------------------- .nv.callgraph             --------------------------
	.section	.nv.callgraph,"",@"SHT_CUDA_CALLGRAPH"
	.align	4
	.sectionentsize	8
	.align		4
        /*0000*/ 	.word	0x00000000
	.align		4
        /*0004*/ 	.word	0xffffffff
	.align		4
        /*0008*/ 	.word	index@(_ZN7cutlass13device_kernelINS_4gemm6kernel13GemmUniversalIN4cute5tupleIJiiiiEEENS1_10collective13CollectiveMmaINS1_34MainloopSm90TmaGmmaWarpSpecializedILi3ENS5_IJNS4_1CILi1EEESB_SB_EEENS1_32KernelTmaWarpSpecializedPingpongEEENS5_IJNSA_ILi64EEENSA_ILi256EEESF_EEEfNS5_IJlSB_lEEEfSI_NS4_8TiledMMAINS4_8MMA_AtomIJNS4_4SM904GMMA30MMA_64x256x8_F32TF32TF32_SS_TNILNSM_7ScaleInE1ELSO_1EEEEEENS4_6LayoutISC_NS5_IJNSA_ILi0EEESS_SS_EEEEENS5_IJNS4_10UnderscoreESV_SV_EEEEENS4_13SM90_TMA_LOADENS4_14ComposedLayoutINS4_7SwizzleILi3ELi4ELi3EEENS4_18smem_ptr_flag_bitsILi32EEENSR_INS5_IJNSA_ILi8EEENSA_ILi32EEEEEENS5_IJS15_SB_EEEEEEEvNS4_8identityESY_S19_vS1A_EENS_8epilogue10collective6detail29Sm90TmaWarpSpecializedAdapterINS1D_15DefaultEpilogueIfSI_SI_NS1C_6thread17LinearCombinationIfLi1EffLNS1H_9ScaleType4KindE0ELNS_15FloatRoundStyleE2EfEENS1_15EpilogueDefaultEEEEEvvEEEEvNT_6ParamsE)
	.align		4
        /*000c*/ 	.word	index@(__assertfail)
	.align		4
        /*0010*/ 	.word	0x00000000
	.align		4
        /*0014*/ 	.word	0xfffffffe
	.align		4
        /*0018*/ 	.word	0x00000000
	.align		4
        /*001c*/ 	.word	0xfffffffd
	.align		4
        /*0020*/ 	.word	0x00000000
	.align		4
        /*0024*/ 	.word	0xfffffffc


//--------------------- .nv.constant4             --------------------------
	.section	.nv.constant4,"a",@progbits
	.align	8
	.align		8
.nv.constant4:
        /*0000*/ 	.dword	__assertfail
	.align		8
        /*0008*/ 	.dword	__unnamed_1
	.align		8
        /*0010*/ 	.dword	_ZN40_INTERNAL_2f2760cf_4_k_cu_ad782ab7_210554cuda3std3__45__cpo5beginE
	.align		8
        /*0018*/ 	.dword	_ZN40_INTERNAL_2f2760cf_4_k_cu_ad782ab7_210554cuda3std3__45__cpo3endE
	.align		8
        /*0020*/ 	.dword	_ZN40_INTERNAL_2f2760cf_4_k_cu_ad782ab7_210554cuda3std3__45__cpo6cbeginE
	.align		8
        /*0028*/ 	.dword	_ZN40_INTERNAL_2f2760cf_4_k_cu_ad782ab7_210554cuda3std3__45__cpo4cendE
	.align		8
        /*0030*/ 	.dword	_ZN40_INTERNAL_2f2760cf_4_k_cu_ad782ab7_210554cuda3std3__442_GLOBAL__N__2f2760cf_4_k_cu_ad782ab7_210556ignoreE
	.align		8
        /*0038*/ 	.dword	_ZN40_INTERNAL_2f2760cf_4_k_cu_ad782ab7_210554cuda3std3__419piecewise_constructE
	.align		8
        /*0040*/ 	.dword	_ZN40_INTERNAL_2f2760cf_4_k_cu_ad782ab7_210554cuda3std3__48in_placeE
	.align		8
        /*0048*/ 	.dword	_ZN40_INTERNAL_2f2760cf_4_k_cu_ad782ab7_210554cuda3std6ranges3__45__cpo4swapE
	.align		8
        /*0050*/ 	.dword	_ZN40_INTERNAL_2f2760cf_4_k_cu_ad782ab7_210554cuda3std6ranges3__45__cpo9iter_moveE
	.align		8
        /*0058*/ 	.dword	_ZN40_INTERNAL_2f2760cf_4_k_cu_ad782ab7_210554cute7productE
	.align		8
        /*0060*/ 	.dword	_ZN40_INTERNAL_2f2760cf_4_k_cu_ad782ab7_210554cute1_E
	.align		8
        /*0068*/ 	.dword	$str$22
	.align		8
        /*0070*/ 	.dword	$str$23


//--------------------- .text._ZN7cutlass13device_kernelINS_4gemm6kernel13GemmUniversalIN4cute5tupleIJiiiiEEENS1_10collective13CollectiveMmaINS1_34MainloopSm90TmaGmmaWarpSpecializedILi3ENS5_IJNS4_1CILi1EEESB_SB_EEENS1_32KernelTmaWarpSpecializedPingpongEEENS5_IJNSA_ILi64EEENSA_ILi256EEESF_EEEfNS5_IJlSB_lEEEfSI_NS4_8TiledMMAINS4_8MMA_AtomIJNS4_4SM904GMMA30MMA_64x256x8_F32TF32TF32_SS_TNILNSM_7ScaleInE1ELSO_1EEEEEENS4_6LayoutISC_NS5_IJNSA_ILi0EEESS_SS_EEEEENS5_IJNS4_10UnderscoreESV_SV_EEEEENS4_13SM90_TMA_LOADENS4_14ComposedLayoutINS4_7SwizzleILi3ELi4ELi3EEENS4_18smem_ptr_flag_bitsILi32EEENSR_INS5_IJNSA_ILi8EEENSA_ILi32EEEEEENS5_IJS15_SB_EEEEEEEvNS4_8identityESY_S19_vS1A_EENS_8epilogue10collective6detail29Sm90TmaWarpSpecializedAdapterINS1D_15DefaultEpilogueIfSI_SI_NS1C_6thread17LinearCombinationIfLi1EffLNS1H_9ScaleType4KindE0ELNS_15FloatRoundStyleE2EfEENS1_15EpilogueDefaultEEEEEvvEEEEvNT_6ParamsE --------------------------
	.section	.text._ZN7cutlass13device_kernelINS_4gemm6kernel13GemmUniversalIN4cute5tupleIJiiiiEEENS1_10collective13CollectiveMmaINS1_34MainloopSm90TmaGmmaWarpSpecializedILi3ENS5_IJNS4_1CILi1EEESB_SB_EEENS1_32KernelTmaWarpSpecializedPingpongEEENS5_IJNSA_ILi64EEENSA_ILi256EEESF_EEEfNS5_IJlSB_lEEEfSI_NS4_8TiledMMAINS4_8MMA_AtomIJNS4_4SM904GMMA30MMA_64x256x8_F32TF32TF32_SS_TNILNSM_7ScaleInE1ELSO_1EEEEEENS4_6LayoutISC_NS5_IJNSA_ILi0EEESS_SS_EEEEENS5_IJNS4_10UnderscoreESV_SV_EEEEENS4_13SM90_TMA_LOADENS4_14ComposedLayoutINS4_7SwizzleILi3ELi4ELi3EEENS4_18smem_ptr_flag_bitsILi32EEENSR_INS5_IJNSA_ILi8EEENSA_ILi32EEEEEENS5_IJS15_SB_EEEEEEEvNS4_8identityESY_S19_vS1A_EENS_8epilogue10collective6detail29Sm90TmaWarpSpecializedAdapterINS1D_15DefaultEpilogueIfSI_SI_NS1C_6thread17LinearCombinationIfLi1EffLNS1H_9ScaleType4KindE0ELNS_15FloatRoundStyleE2EfEENS1_15EpilogueDefaultEEEEEvvEEEEvNT_6ParamsE,"ax",@progbits
	.align	128
.text._ZN7cutlass13device_kernelINS_4gemm6kernel13GemmUniversalIN4cute5tupleIJiiiiEEENS1_10collective13CollectiveMmaINS1_34MainloopSm90TmaGmmaWarpSpecializedILi3ENS5_IJNS4_1CILi1EEESB_SB_EEENS1_32KernelTmaWarpSpecializedPingpongEEENS5_IJNSA_ILi64EEENSA_ILi256EEESF_EEEfNS5_IJlSB_lEEEfSI_NS4_8TiledMMAINS4_8MMA_AtomIJNS4_4SM904GMMA30MMA_64x256x8_F32TF32TF32_SS_TNILNSM_7ScaleInE1ELSO_1EEEEEENS4_6LayoutISC_NS5_IJNSA_ILi0EEESS_SS_EEEEENS5_IJNS4_10UnderscoreESV_SV_EEEEENS4_13SM90_TMA_LOADENS4_14ComposedLayoutINS4_7SwizzleILi3ELi4ELi3EEENS4_18smem_ptr_flag_bitsILi32EEENSR_INS5_IJNSA_ILi8EEENSA_ILi32EEEEEENS5_IJS15_SB_EEEEEEEvNS4_8identityESY_S19_vS1A_EENS_8epilogue10collective6detail29Sm90TmaWarpSpecializedAdapterINS1D_15DefaultEpilogueIfSI_SI_NS1C_6thread17LinearCombinationIfLi1EffLNS1H_9ScaleType4KindE0ELNS_15FloatRoundStyleE2EfEENS1_15EpilogueDefaultEEEEEvvEEEEvNT_6ParamsE:
        .type           _ZN7cutlass13device_kernelINS_4gemm6kernel13GemmUniversalIN4cute5tupleIJiiiiEEENS1_10collective13CollectiveMmaINS1_34MainloopSm90TmaGmmaWarpSpecializedILi3ENS5_IJNS4_1CILi1EEESB_SB_EEENS1_32KernelTmaWarpSpecializedPingpongEEENS5_IJNSA_ILi64EEENSA_ILi256EEESF_EEEfNS5_IJlSB_lEEEfSI_NS4_8TiledMMAINS4_8MMA_AtomIJNS4_4SM904GMMA30MMA_64x256x8_F32TF32TF32_SS_TNILNSM_7ScaleInE1ELSO_1EEEEEENS4_6LayoutISC_NS5_IJNSA_ILi0EEESS_SS_EEEEENS5_IJNS4_10UnderscoreESV_SV_EEEEENS4_13SM90_TMA_LOADENS4_14ComposedLayoutINS4_7SwizzleILi3ELi4ELi3EEENS4_18smem_ptr_flag_bitsILi32EEENSR_INS5_IJNSA_ILi8EEENSA_ILi32EEEEEENS5_IJS15_SB_EEEEEEEvNS4_8identityESY_S19_vS1A_EENS_8epilogue10collective6detail29Sm90TmaWarpSpecializedAdapterINS1D_15DefaultEpilogueIfSI_SI_NS1C_6thread17LinearCombinationIfLi1EffLNS1H_9ScaleType4KindE0ELNS_15FloatRoundStyleE2EfEENS1_15EpilogueDefaultEEEEEvvEEEEvNT_6ParamsE,@function
        .size           _ZN7cutlass13device_kernelINS_4gemm6kernel13GemmUniversalIN4cute5tupleIJiiiiEEENS1_10collective13CollectiveMmaINS1_34MainloopSm90TmaGmmaWarpSpecializedILi3ENS5_IJNS4_1CILi1EEESB_SB_EEENS1_32KernelTmaWarpSpecializedPingpongEEENS5_IJNSA_ILi64EEENSA_ILi256EEESF_EEEfNS5_IJlSB_lEEEfSI_NS4_8TiledMMAINS4_8MMA_AtomIJNS4_4SM904GMMA30MMA_64x256x8_F32TF32TF32_SS_TNILNSM_7ScaleInE1ELSO_1EEEEEENS4_6LayoutISC_NS5_IJNSA_ILi0EEESS_SS_EEEEENS5_IJNS4_10UnderscoreESV_SV_EEEEENS4_13SM90_TMA_LOADENS4_14ComposedLayoutINS4_7SwizzleILi3ELi4ELi3EEENS4_18smem_ptr_flag_bitsILi32EEENSR_INS5_IJNSA_ILi8EEENSA_ILi32EEEEEENS5_IJS15_SB_EEEEEEEvNS4_8identityESY_S19_vS1A_EENS_8epilogue10collective6detail29Sm90TmaWarpSpecializedAdapterINS1D_15DefaultEpilogueIfSI_SI_NS1C_6thread17LinearCombinationIfLi1EffLNS1H_9ScaleType4KindE0ELNS_15FloatRoundStyleE2EfEENS1_15EpilogueDefaultEEEEEvvEEEEvNT_6ParamsE,(.L_x_323 - _ZN7cutlass13device_kernelINS_4gemm6kernel13GemmUniversalIN4cute5tupleIJiiiiEEENS1_10collective13CollectiveMmaINS1_34MainloopSm90TmaGmmaWarpSpecializedILi3ENS5_IJNS4_1CILi1EEESB_SB_EEENS1_32KernelTmaWarpSpecializedPingpongEEENS5_IJNSA_ILi64EEENSA_ILi256EEESF_EEEfNS5_IJlSB_lEEEfSI_NS4_8TiledMMAINS4_8MMA_AtomIJNS4_4SM904GMMA30MMA_64x256x8_F32TF32TF32_SS_TNILNSM_7ScaleInE1ELSO_1EEEEEENS4_6LayoutISC_NS5_IJNSA_ILi0EEESS_SS_EEEEENS5_IJNS4_10UnderscoreESV_SV_EEEEENS4_13SM90_TMA_LOADENS4_14ComposedLayoutINS4_7SwizzleILi3ELi4ELi3EEENS4_18smem_ptr_flag_bitsILi32EEENSR_INS5_IJNSA_ILi8EEENSA_ILi32EEEEEENS5_IJS15_SB_EEEEEEEvNS4_8identityESY_S19_vS1A_EENS_8epilogue10collective6detail29Sm90TmaWarpSpecializedAdapterINS1D_15DefaultEpilogueIfSI_SI_NS1C_6thread17LinearCombinationIfLi1EffLNS1H_9ScaleType4KindE0ELNS_15FloatRoundStyleE2EfEENS1_15EpilogueDefaultEEEEEvvEEEEvNT_6ParamsE)
        .other          _ZN7cutlass13device_kernelINS_4gemm6kernel13GemmUniversalIN4cute5tupleIJiiiiEEENS1_10collective13CollectiveMmaINS1_34MainloopSm90TmaGmmaWarpSpecializedILi3ENS5_IJNS4_1CILi1EEESB_SB_EEENS1_32KernelTmaWarpSpecializedPingpongEEENS5_IJNSA_ILi64EEENSA_ILi256EEESF_EEEfNS5_IJlSB_lEEEfSI_NS4_8TiledMMAINS4_8MMA_AtomIJNS4_4SM904GMMA30MMA_64x256x8_F32TF32TF32_SS_TNILNSM_7ScaleInE1ELSO_1EEEEEENS4_6LayoutISC_NS5_IJNSA_ILi0EEESS_SS_EEEEENS5_IJNS4_10UnderscoreESV_SV_EEEEENS4_13SM90_TMA_LOADENS4_14ComposedLayoutINS4_7SwizzleILi3ELi4ELi3EEENS4_18smem_ptr_flag_bitsILi32EEENSR_INS5_IJNSA_ILi8EEENSA_ILi32EEEEEENS5_IJS15_SB_EEEEEEEvNS4_8identityESY_S19_vS1A_EENS_8epilogue10collective6detail29Sm90TmaWarpSpecializedAdapterINS1D_15DefaultEpilogueIfSI_SI_NS1C_6thread17LinearCombinationIfLi1EffLNS1H_9ScaleType4KindE0ELNS_15FloatRoundStyleE2EfEENS1_15EpilogueDefaultEEEEEvvEEEEvNT_6ParamsE,@"STO_CUDA_ENTRY STV_DEFAULT"
_ZN7cutlass13device_kernelINS_4gemm6kernel13GemmUniversalIN4cute5tupleIJiiiiEEENS1_10collective13CollectiveMmaINS1_34MainloopSm90TmaGmmaWarpSpecializedILi3ENS5_IJNS4_1CILi1EEESB_SB_EEENS1_32KernelTmaWarpSpecializedPingpongEEENS5_IJNSA_ILi64EEENSA_ILi256EEESF_EEEfNS5_IJlSB_lEEEfSI_NS4_8TiledMMAINS4_8MMA_AtomIJNS4_4SM904GMMA30MMA_64x256x8_F32TF32TF32_SS_TNILNSM_7ScaleInE1ELSO_1EEEEEENS4_6LayoutISC_NS5_IJNSA_ILi0EEESS_SS_EEEEENS5_IJNS4_10UnderscoreESV_SV_EEEEENS4_13SM90_TMA_LOADENS4_14ComposedLayoutINS4_7SwizzleILi3ELi4ELi3EEENS4_18smem_ptr_flag_bitsILi32EEENSR_INS5_IJNSA_ILi8EEENSA_ILi32EEEEEENS5_IJS15_SB_EEEEEEEvNS4_8identityESY_S19_vS1A_EENS_8epilogue10collective6detail29Sm90TmaWarpSpecializedAdapterINS1D_15DefaultEpilogueIfSI_SI_NS1C_6thread17LinearCombinationIfLi1EffLNS1H_9ScaleType4KindE0ELNS_15FloatRoundStyleE2EfEENS1_15EpilogueDefaultEEEEEvvEEEEvNT_6ParamsE:
[----:B------:R-:W0:Y:S02]  /*0000*/  LDC R1, c[0x0][0x28] ;  /* 0x00000a00ff017b82 */ /* 0x000e240000000800 */
[----:B0-----:R-:W-:Y:S01]  /*0010*/  VIADD R1, R1, 0xfffffff8 ;  /* 0xfffffff801017836 */ /* 0x001fe20000000000 */
[----:B------:R-:W0:Y:S01]  /*0020*/  S2R R4, SR_TID.X ;  /* 0x0000000000047919 */ /* 0x000e220000002100 */
[----:B------:R-:W-:Y:S01]  /*0030*/  ELECT P0, URZ, PT ;  /* 0x00000000003f782f */ /* 0x000fe20003800000 */
[----:B------:R-:W-:Y:S01]  /*0040*/  BSSY B0, `(.L_x_0) ;  /* 0x000000f000007945 */ /* 0x000fe20003800000 */
[--C-:B0-----:R-:W-:Y:S02]  /*0050*/  SHF.R.U32.HI R0, RZ, 0x5, R4.reuse ;  /* 0x00000005ff007819 */ /* 0x101fe40000011604 */
[----:B------:R-:W-:-:S03]  /*0060*/  SHF.R.U32.HI R5, RZ, 0x7, R4 ;  /* 0x00000007ff057819 */ /* 0x000fc60000011604 */
[----:B------:R-:W0:Y:S04]  /*0070*/  SHFL.IDX PT, R2, R0, RZ, 0x1f ;  /* 0x00001fff00027589 */ /* 0x000e2800000e0000 */
[----:B------:R1:W2:Y:S01]  /*0080*/  SHFL.IDX PT, R8, R5, RZ, 0x1f ;  /* 0x00001fff05087589 */ /* 0x0002a200000e0000 */
[----:B0-----:R-:W-:-:S13]  /*0090*/  ISETP.NE.OR P0, PT, R2, RZ, !P0 ;  /* 0x000000ff0200720c */ /* 0x001fda0004705670 */
[----:B-12---:R-:W-:Y:S05]  /*00a0*/  @P0 BRA `(.L_x_1) ;  /* 0x0000000000200947 */ /* 0x006fea0003800000 */
[----:B------:R-:W-:Y:S02]  /*00b0*/  ULDC.64 UR4, c[0x0][0x198] ;  /* 0x0000660000047ab9 */ /* 0x000fe40000000a00 */
[----:B------:R-:W-:Y:S02]  /*00c0*/  UIADD3 UR6, UP0, UR4, 0xf0, URZ ;  /* 0x000000f004067890 */ /* 0x000fe4000ff1e03f */
[----:B------:R-:W-:Y:S02]  /*00d0*/  UIADD3 UR4, UP1, UR4, 0x1f0, URZ ;  /* 0x000001f004047890 */ /* 0x000fe4000ff3e03f */
[----:B------:R-:W-:Y:S02]  /*00e0*/  UIADD3.X UR7, URZ, UR5, URZ, UP0, !UPT ;  /* 0x000000053f077290 */ /* 0x000fe400087fe43f */
[----:B------:R-:W-:-:S07]  /*00f0*/  UIADD3.X UR5, URZ, UR5, URZ, UP1, !UPT ;  /* 0x000000053f057290 */ /* 0x000fce0008ffe43f */
[----:B------:R0:W-:Y:S02]  /*0100*/  UTMACCTL.PF [UR6] ;  /* 0x00000000060079b9 */ /* 0x0001e40008040000 */
[----:B------:R0:W-:Y:S02]  /*0110*/  UTMACCTL.PF [UR4] ;  /* 0x00000000040079b9 */ /* 0x0001e40008040000 */
[----:B0-----:R-:W-:Y:S01]  /*0120*/  NOP ;  /* 0x0000000000007918 */ /* 0x001fe20000000000 */
.L_x_1:
[----:B------:R-:W-:Y:S05]  /*0130*/  BSYNC B0 ;  /* 0x0000000000007941 */ /* 0x000fea0003800000 */
.L_x_0:
[----:B------:R-:W0:Y:S02]  /*0140*/  SHFL.IDX PT, R3, R0, RZ, 0x1f ;  /* 0x00001fff00037589 */ /* 0x000e2400000e0000 */
[----:B0-----:R-:W-:-:S13]  /*0150*/  ISETP.NE.AND P0, PT, R3, RZ, PT ;  /* 0x000000ff0300720c */ /* 0x001fda0003f05270 */
[----:B------:R-:W-:Y:S05]  /*0160*/  @P0 BRA `(.L_x_2) ;  /* 0x0000000000500947 */ /* 0x000fea0003800000 */
[----:B------:R-:W0:Y:S01]  /*0170*/  S2UR UR8, SR_CgaCtaId ;  /* 0x00000000000879c3 */ /* 0x000e220000008800 */
[----:B------:R-:W-:Y:S01]  /*0180*/  UMOV UR4, 0x400 ;  /* 0x0000040000047882 */ /* 0x000fe20000000000 */
[----:B------:R-:W-:Y:S01]  /*0190*/  UMOV UR5, 0x1 ;  /* 0x0000000100057882 */ /* 0x000fe20000000000 */
[----:B------:R-:W-:Y:S01]  /*01a0*/  UMOV UR6, 0x80 ;  /* 0x0000008000067882 */ /* 0x000fe20000000000 */
[----:B------:R-:W-:Y:S01]  /*01b0*/  ELECT P0, URZ, PT ;  /* 0x00000000003f782f */ /* 0x000fe20003800000 */
[----:B------:R-:W-:-:S04]  /*01c0*/  UIADD3 UR6, -UR6, 0x100000, URZ ;  /* 0x0010000006067890 */ /* 0x000fc8000fffe13f */
[----:B------:R-:W-:Y:S02]  /*01d0*/  USHF.L.U32 UR7, UR6, 0xb, URZ ;  /* 0x0000000b06077899 */ /* 0x000fe4000800063f */
[----:B------:R-:W-:Y:S02]  /*01e0*/  USHF.L.U32 UR6, UR6, 0x1, URZ ;  /* 0x0000000106067899 */ /* 0x000fe4000800063f */
[----:B0-----:R-:W-:Y:S02]  /*01f0*/  ULEA UR8, UR8, UR4, 0x18 ;  /* 0x0000000408087291 */ /* 0x001fe4000f8ec03f */
[----:B------:R-:W-:-:S04]  /*0200*/  UIADD3 UR4, -UR5, 0x100000, URZ ;  /* 0x0010000005047890 */ /* 0x000fc8000fffe13f */
[----:B------:R-:W-:Y:S02]  /*0210*/  USHF.L.U32 UR5, UR4, 0xb, URZ ;  /* 0x0000000b04057899 */ /* 0x000fe4000800063f */
[----:B------:R-:W-:Y:S01]  /*0220*/  USHF.L.U32 UR4, UR4, 0x1, URZ ;  /* 0x0000000104047899 */ /* 0x000fe2000800063f */
[----:B------:R-:W0:Y:S11]  /*0230*/  FENCE.VIEW.ASYNC.S ;  /* 0x00000000000073c6 */ /* 0x000e360000000000 */
[----:B0-----:R0:W1:Y:S01]  /*0240*/  SYNCS.EXCH.64 URZ, [UR8], UR4 ;  /* 0x00000004083f75b2 */ /* 0x0010620008000100 */
[----:B------:R0:W2:Y:S01]  /*0250*/  SYNCS.EXCH.64 URZ, [UR8+0x18], UR6 ;  /* 0x00001806083f75b2 */ /* 0x0000a20008000100 */
[----:B------:R0:W3:Y:S01]  /*0260*/  SYNCS.EXCH.64 URZ, [UR8+0x8], UR4 ;  /* 0x00000804083f75b2 */ /* 0x0000e20008000100 */
[----:B------:R0:W4:Y:S01]  /*0270*/  SYNCS.EXCH.64 URZ, [UR8+0x20], UR6 ;  /* 0x00002006083f75b2 */ /* 0x0001220008000100 */
[----:B------:R0:W0:Y:S01]  /*0280*/  SYNCS.EXCH.64 URZ, [UR8+0x10], UR4 ;  /* 0x00001004083f75b2 */ /* 0x0000220008000100 */
[----:B------:R0:W0:Y:S01]  /*0290*/  SYNCS.EXCH.64 URZ, [UR8+0x28], UR6 ;  /* 0x00002806083f75b2 */ /* 0x0000220008000100 */
[----:B------:R-:W-:Y:S01]  /*02a0*/  NOP ;  /* 0x0000000000007918 */ /* 0x000fe20000000000 */
.L_x_2:
[----:B------:R-:W5:Y:S01]  /*02b0*/  SHFL.IDX PT, R6, R0, RZ, 0x1f ;  /* 0x00001fff00067589 */ /* 0x000f6200000e0000 */
[----:B------:R-:W-:Y:S01]  /*02c0*/  ELECT P0, URZ, PT ;  /* 0x00000000003f782f */ /* 0x000fe20003800000 */
[----:B------:R-:W-:Y:S01]  /*02d0*/  NOP ;  /* 0x0000000000007918 */ /* 0x000fe20000000000 */
[----:B------:R-:W-:Y:S01]  /*02e0*/  ELECT P1, URZ, PT ;  /* 0x00000000003f782f */ /* 0x000fe20003820000 */
[----:B------:R-:W1:Y:S01]  /*02f0*/  SHFL.IDX PT, R3, R0, RZ, 0x1f ;  /* 0x00001fff00037589 */ /* 0x000e6200000e0000 */
[----:B0-----:R-:W-:Y:S01]  /*0300*/  UMOV UR4, 0x20 ;  /* 0x0000002000047882 */ /* 0x001fe20000000000 */
[----:B------:R-:W-:Y:S01]  /*0310*/  UMOV UR11, 0x80 ;  /* 0x00000080000b7882 */ /* 0x000fe20000000000 */
[----:B------:R-:W-:Y:S01]  /*0320*/  NOP ;  /* 0x0000000000007918 */ /* 0x000fe20000000000 */
[C---:B------:R-:W-:Y:S01]  /*0330*/  VIADD R33, R8.reuse, 0xffffffff ;  /* 0xffffffff08217836 */ /* 0x040fe20000000000 */
[----:B------:R-:W0:Y:S01]  /*0340*/  SHFL.IDX PT, R5, R5, RZ, 0x1f ;  /* 0x00001fff05057589 */ /* 0x000e2200000e0000 */
[----:B------:R-:W-:Y:S01]  /*0350*/  ULDC.64 UR36, c[0x0][0x208] ;  /* 0x0000820000247ab9 */ /* 0x000fe20000000a00 */
[----:B------:R-:W-:-:S02]  /*0360*/  ISETP.NE.AND P2, PT, R8, RZ, PT ;  /* 0x000000ff0800720c */ /* 0x000fc40003f45270 */
[----:B------:R-:W-:Y:S02]  /*0370*/  ISETP.GE.U32.AND P3, PT, R33, 0x2, PT ;  /* 0x000000022100780c */ /* 0x000fe40003f66070 */
[----:B-----5:R-:W-:Y:S02]  /*0380*/  ISETP.NE.OR P0, PT, R6, RZ, !P0 ;  /* 0x000000ff0600720c */ /* 0x020fe40004705670 */
[----:B-1----:R-:W-:Y:S02]  /*0390*/  ISETP.NE.OR P1, PT, R3, RZ, !P1 ;  /* 0x000000ff0300720c */ /* 0x002fe40004f25670 */
[----:B------:R-:W-:-:S04]  /*03a0*/  SHF.R.S32.HI R3, RZ, 0x1f, R2 ;  /* 0x0000001fff037819 */ /* 0x000fc80000011402 */
[----:B------:R-:W-:-:S05]  /*03b0*/  LEA.HI R3, R3, R2, RZ, 0x2 ;  /* 0x0000000203037211 */ /* 0x000fca00078f10ff */
[----:B------:R-:W-:Y:S01]  /*03c0*/  VOTEU.ALL UP0, P0 ;  /* 0x00000000003f7886 */ /* 0x000fe20000000000 */
[----:B------:R-:W-:Y:S01]  /*03d0*/  LOP3.LUT R3, R3, 0xfffffffc, RZ, 0xc0, !PT ;  /* 0xfffffffc03037812 */ /* 0x000fe200078ec0ff */
[----:B------:R-:W-:-:S03]  /*03e0*/  VOTEU.ALL UP1, P1 ;  /* 0x00000000003f7886 */ /* 0x000fc60000820000 */
[----:B------:R-:W1:Y:S01]  /*03f0*/  @!UP0 S2UR UR7, SR_CgaCtaId ;  /* 0x00000000000789c3 */ /* 0x000e620000008800 */
[----:B------:R-:W-:Y:S01]  /*0400*/  @!UP0 UMOV UR6, 0x400 ;  /* 0x0000040000068882 */ /* 0x000fe20000000000 */
[----:B------:R-:W-:-:S04]  /*0410*/  @!UP0 UIADD3 UR4, -UR4, 0x100000, URZ ;  /* 0x0010000004048890 */ /* 0x000fc8000fffe13f */
[----:B------:R-:W-:Y:S02]  /*0420*/  @!UP0 USHF.L.U32 UR5, UR4, 0xb, URZ ;  /* 0x0000000b04058899 */ /* 0x000fe4000800063f */
[----:B------:R-:W-:Y:S01]  /*0430*/  @!UP0 USHF.L.U32 UR4, UR4, 0x1, URZ ;  /* 0x0000000104048899 */ /* 0x000fe2000800063f */
[----:B------:R-:W-:Y:S01]  /*0440*/  IMAD.IADD R0, R2, 0x1, -R3 ;  /* 0x0000000102007824 */ /* 0x000fe200078e0a03 */
[----:B------:R-:W-:Y:S01]  /*0450*/  @!UP1 UMOV UR9, 0x400 ;  /* 0x0000040000099882 */ /* 0x000fe20000000000 */
[----:B------:R-:W-:Y:S01]  /*0460*/  VOTEU.ALL UP2, P1 ;  /* 0x00000000003f7886 */ /* 0x000fe20000840000 */
[----:B------:R-:W-:Y:S01]  /*0470*/  VOTEU.ALL UP3, P1 ;  /* 0x00000000003f7886 */ /* 0x000fe20000860000 */
[----:B------:R-:W-:Y:S01]  /*0480*/  VOTEU.ALL UP4, P1 ;  /* 0x00000000003f7886 */ /* 0x000fe20000880000 */
[----:B------:R-:W5:Y:S01]  /*0490*/  @!UP1 S2UR UR10, SR_CgaCtaId ;  /* 0x00000000000a99c3 */ /* 0x000f620000008800 */
[----:B------:R-:W-:Y:S01]  /*04a0*/  VOTEU.ALL UP5, P1 ;  /* 0x00000000003f7886 */ /* 0x000fe200008a0000 */
[----:B------:R-:W-:-:S04]  /*04b0*/  SHF.R.S32.HI R3, RZ, 0x1f, R4 ;  /* 0x0000001fff037819 */ /* 0x000fc80000011404 */
[----:B------:R-:W-:-:S04]  /*04c0*/  LEA.HI R3, R3, R4, RZ, 0x7 ;  /* 0x0000000403037211 */ /* 0x000fc800078f38ff */
[----:B------:R-:W-:-:S05]  /*04d0*/  LOP3.LUT R3, R3, 0xffffff80, RZ, 0xc0, !PT ;  /* 0xffffff8003037812 */ /* 0x000fca00078ec0ff */
[----:B------:R-:W-:Y:S01]  /*04e0*/  IMAD.IADD R3, R4, 0x1, -R3 ;  /* 0x0000000104037824 */ /* 0x000fe200078e0a03 */
[----:B-1----:R-:W-:Y:S02]  /*04f0*/  @!UP0 ULEA UR8, UR7, UR6, 0x18 ;  /* 0x0000000607088291 */ /* 0x002fe4000f8ec03f */
[----:B------:R-:W-:-:S04]  /*0500*/  @!UP1 UIADD3 UR6, -UR11, 0x100000, URZ ;  /* 0x001000000b069890 */ /* 0x000fc8000fffe13f */
[----:B------:R-:W-:Y:S02]  /*0510*/  @!UP1 USHF.L.U32 UR7, UR6, 0xb, URZ ;  /* 0x0000000b06079899 */ /* 0x000fe4000800063f */
[----:B------:R-:W-:Y:S01]  /*0520*/  @!UP1 USHF.L.U32 UR6, UR6, 0x1, URZ ;  /* 0x0000000106069899 */ /* 0x000fe2000800063f */
[----:B------:R-:W-:Y:S01]  /*0530*/  VOTEU.ALL UP0, P0 ;  /* 0x00000000003f7886 */ /* 0x000fe20000000000 */
[----:B-----5:R-:W-:Y:S01]  /*0540*/  @!UP1 ULEA UR9, UR10, UR9, 0x18 ;  /* 0x000000090a099291 */ /* 0x020fe2000f8ec03f */
[----:B------:R-:W-:Y:S02]  /*0550*/  VOTEU.ALL UP1, P0 ;  /* 0x00000000003f7886 */ /* 0x000fe40000020000 */
[----:B------:R-:W-:Y:S01]  /*0560*/  ULDC.64 UR10, c[0x0][0x598] ;  /* 0x00016600000a7ab9 */ /* 0x000fe20000000a00 */
[----:B------:R-:W-:Y:S01]  /*0570*/  ISETP.NE.AND P0, PT, R0, 0x3, PT ;  /* 0x000000030000780c */ /* 0x000fe20003f05270 */
[----:B------:R-:W1:Y:S02]  /*0580*/  FENCE.VIEW.ASYNC.S ;  /* 0x00000000000073c6 */ /* 0x000e640000000000 */
[----:B-1----:R1:W2:Y:S01]  /*0590*/  @!UP0 SYNCS.EXCH.64 URZ, [UR8+0x60], UR4 ;  /* 0x00006004083f85b2 */ /* 0x0022a20008000100 */
[----:B------:R-:W-:-:S02]  /*05a0*/  ISETP.NE.U32.AND P1, PT, RZ, UR10, PT ;  /* 0x0000000aff007c0c */ /* 0x000fc4000bf25070 */
[----:B------:R-:W-:Y:S02]  /*05b0*/  ISETP.EQ.OR P0, PT, R0, RZ, !P0 ;  /* 0x000000ff0000720c */ /* 0x000fe40004702670 */
[----:B------:R-:W-:Y:S02]  /*05c0*/  ISETP.NE.AND.EX P1, PT, RZ, UR11, PT, P1 ;  /* 0x0000000bff007c0c */ /* 0x000fe4000bf25310 */
[----:B------:R-:W-:-:S04]  /*05d0*/  ISETP.EQ.AND P0, PT, R8, RZ, P0 ;  /* 0x000000ff0800720c */ /* 0x000fc80000702270 */
[----:B------:R-:W-:-:S04]  /*05e0*/  SEL R16, RZ, 0x1, !P0 ;  /* 0x00000001ff107807 */ /* 0x000fc80004000000 */
[----:B------:R-:W-:Y:S01]  /*05f0*/  SEL R16, R16, 0x2, P3 ;  /* 0x0000000210107807 */ /* 0x000fe20001800000 */
[----:B------:R1:W2:Y:S01]  /*0600*/  @!UP1 SYNCS.EXCH.64 URZ, [UR8+0x68], UR4 ;  /* 0x00006804083f95b2 */ /* 0x0002a20008000100 */
[----:B------:R-:W-:Y:S01]  /*0610*/  NOP ;  /* 0x0000000000007918 */ /* 0x000fe20000000000 */
[----:B------:R1:W2:Y:S01]  /*0620*/  @!UP2 SYNCS.EXCH.64 URZ, [UR9+0x40], UR6 ;  /* 0x00004006093fa5b2 */ /* 0x0002a20008000100 */
[----:B------:R1:W2:Y:S01]  /*0630*/  @!UP3 SYNCS.EXCH.64 URZ, [UR9+0x48], UR6 ;  /* 0x00004806093fb5b2 */ /* 0x0002a20008000100 */
[----:B------:R1:W2:Y:S01]  /*0640*/  @!UP4 SYNCS.EXCH.64 URZ, [UR9+0x50], UR6 ;  /* 0x00005006093fc5b2 */ /* 0x0002a20008000100 */
[----:B------:R1:W2:Y:S01]  /*0650*/  @!UP5 SYNCS.EXCH.64 URZ, [UR9+0x58], UR6 ;  /* 0x00005806093fd5b2 */ /* 0x0002a20008000100 */
[----:B------:R-:W-:Y:S01]  /*0660*/  NOP ;  /* 0x0000000000007918 */ /* 0x000fe20000000000 */
[----:B--234-:R-:W-:Y:S06]  /*0670*/  BAR.SYNC.DEFER_BLOCKING 0x0 ;  /* 0x0000000000007b1d */ /* 0x01cfec0000010000 */
[----:B01----:R-:W-:Y:S05]  /*0680*/  @!P1 BRA `(.L_x_3) ;  /* 0x00000000001c9947 */ /* 0x003fea0003800000 */
[----:B------:R-:W0:Y:S02]  /*0690*/  LDC.64 R6, c[0x0][0x598] ;  /* 0x00016600ff067b82 */ /* 0x000e240000000a00 */
[----:B0-----:R-:W2:Y:S02]  /*06a0*/  LDG.E.64 R6, desc[UR36][R6.64] ;  /* 0x0000002406067981 */ /* 0x001ea4000c1e1b00 */
[----:B--2---:R-:W-:-:S04]  /*06b0*/  ISETP.NE.U32.AND P0, PT, R6, RZ, PT ;  /* 0x000000ff0600720c */ /* 0x004fc80003f05070 */
[----:B------:R-:W-:-:S13]  /*06c0*/  ISETP.NE.AND.EX P0, PT, R7, RZ, PT, P0 ;  /* 0x000000ff0700720c */ /* 0x000fda0003f05300 */
[----:B------:R-:W-:Y:S05]  /*06d0*/  @!P0 BRA `(.L_x_3) ;  /* 0x0000000000088947 */ /* 0x000fea0003800000 */
[----:B------:R1:W5:Y:S01]  /*06e0*/  LD.E R153, desc[UR36][R6.64] ;  /* 0x0000002406997980 */ /* 0x000362000c101900 */
[----:B------:R-:W-:Y:S05]  /*06f0*/  BRA `(.L_x_4) ;  /* 0x0000000000247947 */ /* 0x000fea0003800000 */
.L_x_3:
[----:B------:R-:W-:Y:S02]  /*0700*/  ULDC.64 UR4, c[0x0][0x588] ;  /* 0x0001620000047ab9 */ /* 0x000fe40000000a00 */
[----:B------:R-:W-:-:S04]  /*0710*/  ISETP.NE.U32.AND P0, PT, RZ, UR4, PT ;  /* 0x00000004ff007c0c */ /* 0x000fc8000bf05070 */
[----:B------:R-:W-:-:S13]  /*0720*/  ISETP.NE.AND.EX P0, PT, RZ, UR5, PT, P0 ;  /* 0x00000005ff007c0c */ /* 0x000fda000bf05300 */
[----:B------:R-:W-:Y:S05]  /*0730*/  @!P0 BRA `(.L_x_5) ;  /* 0x00000000000c8947 */ /* 0x000fea0003800000 */
[----:B------:R-:W0:Y:S02]  /*0740*/  LDC.64 R6, c[0x0][0x588] ;  /* 0x00016200ff067b82 */ /* 0x000e240000000a00 */
[----:B0-----:R0:W5:Y:S01]  /*0750*/  LDG.E R153, desc[UR36][R6.64] ;  /* 0x0000002406997981 */ /* 0x001162000c1e1900 */
[----:B------:R-:W-:Y:S05]  /*0760*/  BRA `(.L_x_4) ;  /* 0x0000000000087947 */ /* 0x000fea0003800000 */
.L_x_5:
[----:B------:R-:W-:Y:S02]  /*0770*/  ULDC UR4, c[0x0][0x580] ;  /* 0x0001600000047ab9 */ /* 0x000fe40000000800 */
[----:B------:R-:W-:-:S07]  /*0780*/  IMAD.U32 R153, RZ, RZ, UR4 ;  /* 0x00000004ff997e24 */ /* 0x000fce000f8e00ff */
.L_x_4:
[----:B------:R-:W-:Y:S02]  /*0790*/  ULDC.64 UR4, c[0x0][0x5a0] ;  /* 0x0001680000047ab9 */ /* 0x000fe40000000a00 */
[----:B------:R-:W-:-:S04]  /*07a0*/  ISETP.NE.U32.AND P0, PT, RZ, UR4, PT ;  /* 0x00000004ff007c0c */ /* 0x000fc8000bf05070 */
[----:B------:R-:W-:-:S13]  /*07b0*/  ISETP.NE.AND.EX P0, PT, RZ, UR5, PT, P0 ;  /* 0x00000005ff007c0c */ /* 0x000fda000bf05300 */
[----:B------:R-:W-:Y:S05]  /*07c0*/  @!P0 BRA `(.L_x_6) ;  /* 0x00000000001c8947 */ /* 0x000fea0003800000 */
[----:B01----:R-:W0:Y:S02]  /*07d0*/  LDC.64 R6, c[0x0][0x5a0] ;  /* 0x00016800ff067b82 */ /* 0x003e240000000a00 */
[----:B0-----:R-:W2:Y:S02]  /*07e0*/  LDG.E.64 R6, desc[UR36][R6.64] ;  /* 0x0000002406067981 */ /* 0x001ea4000c1e1b00 */
[----:B--2---:R-:W-:-:S04]  /*07f0*/  ISETP.NE.U32.AND P0, PT, R6, RZ, PT ;  /* 0x000000ff0600720c */ /* 0x004fc80003f05070 */
[----:B------:R-:W-:-:S13]  /*0800*/  ISETP.NE.AND.EX P0, PT, R7, RZ, PT, P0 ;  /* 0x000000ff0700720c */ /* 0x000fda0003f05300 */
[----:B------:R-:W-:Y:S05]  /*0810*/  @!P0 BRA `(.L_x_6) ;  /* 0x0000000000088947 */ /* 0x000fea0003800000 */
[----:B------:R3:W5:Y:S01]  /*0820*/  LD.E R152, desc[UR36][R6.64] ;  /* 0x0000002406987980 */ /* 0x000762000c101900 */
[----:B------:R-:W-:Y:S05]  /*0830*/  BRA `(.L_x_7) ;  /* 0x0000000000247947 */ /* 0x000fea0003800000 */
.L_x_6:
[----:B------:R-:W-:Y:S02]  /*0840*/  ULDC.64 UR4, c[0x0][0x590] ;  /* 0x0001640000047ab9 */ /* 0x000fe40000000a00 */
[----:B------:R-:W-:-:S04]  /*0850*/  ISETP.NE.U32.AND P0, PT, RZ, UR4, PT ;  /* 0x00000004ff007c0c */ /* 0x000fc8000bf05070 */
[----:B------:R-:W-:-:S13]  /*0860*/  ISETP.NE.AND.EX P0, PT, RZ, UR5, PT, P0 ;  /* 0x00000005ff007c0c */ /* 0x000fda000bf05300 */
[----:B------:R-:W-:Y:S05]  /*0870*/  @!P0 BRA `(.L_x_8) ;  /* 0x00000000000c8947 */ /* 0x000fea0003800000 */
[----:B01----:R-:W0:Y:S02]  /*0880*/  LDC.64 R6, c[0x0][0x590] ;  /* 0x00016400ff067b82 */ /* 0x003e240000000a00 */
[----:B0-----:R2:W5:Y:S01]  /*0890*/  LDG.E R152, desc[UR36][R6.64] ;  /* 0x0000002406987981 */ /* 0x001562000c1e1900 */
[----:B------:R-:W-:Y:S05]  /*08a0*/  BRA `(.L_x_7) ;  /* 0x0000000000087947 */ /* 0x000fea0003800000 */
.L_x_8:
[----:B------:R-:W-:Y:S02]  /*08b0*/  ULDC UR4, c[0x0][0x584] ;  /* 0x0001610000047ab9 */ /* 0x000fe40000000800 */
[----:B------:R-:W-:-:S07]  /*08c0*/  IMAD.U32 R152, RZ, RZ, UR4 ;  /* 0x00000004ff987e24 */ /* 0x000fce000f8e00ff */
.L_x_7:
[----:B------:R-:W4:Y:S01]  /*08d0*/  LDC R2, c[0x0][0x65c] ;  /* 0x00019700ff027b82 */ /* 0x000f220000000800 */
[----:B------:R-:W4:Y:S01]  /*08e0*/  S2R R14, SR_CTAID.Y ;  /* 0x00000000000e7919 */ /* 0x000f220000002600 */
[----:B------:R-:W-:Y:S01]  /*08f0*/  ULDC UR6, c[0x0][0x28c] ;  /* 0x0000a30000067ab9 */ /* 0x000fe20000000800 */
[----:B------:R-:W-:Y:S01]  /*0900*/  ISETP.NE.AND P0, PT, R8, 0x2, PT ;  /* 0x000000020800780c */ /* 0x000fe20003f05270 */
[----:B------:R-:W-:Y:S01]  /*0910*/  UIADD3 UR6, UR6, 0x3f, URZ ;  /* 0x0000003f06067890 */ /* 0x000fe2000fffe03f */
[----:B0123--:R-:W0:Y:S01]  /*0920*/  S2R R6, SR_CTAID.X ;  /* 0x0000000000067919 */ /* 0x00fe220000002500 */
[----:B------:R-:W-:Y:S01]  /*0930*/  IMAD.MOV.U32 R7, RZ, RZ, RZ ;  /* 0x000000ffff077224 */ /* 0x000fe200078e00ff */
[----:B------:R-:W-:Y:S01]  /*0940*/  UMOV UR38, URZ ;  /* 0x0000003f00267c82 */ /* 0x000fe20008000000 */
[----:B------:R-:W-:Y:S01]  /*0950*/  USHF.R.S32.HI UR7, URZ, 0x1f, UR6 ;  /* 0x0000001f3f077899 */ /* 0x000fe20008011406 */
[----:B------:R-:W-:Y:S01]  /*0960*/  UMOV UR39, URZ ;  /* 0x0000003f00277c82 */ /* 0x000fe20008000000 */
[----:B------:R-:W-:-:S02]  /*0970*/  ULDC.64 UR8, c[0x0][0x650] ;  /* 0x0001940000087ab9 */ /* 0x000fc40000000a00 */
[----:B------:R-:W-:-:S04]  /*0980*/  ULEA.HI UR7, UR7, UR6, URZ, 0x6 ;  /* 0x0000000607077291 */ /* 0x000fc8000f8f303f */
[----:B------:R-:W-:Y:S01]  /*0990*/  USHF.R.S32.HI UR40, URZ, 0x6, UR7 ;  /* 0x000000063f287899 */ /* 0x000fe20008011407 */
[----:B----4-:R-:W-:-:S13]  /*09a0*/  ISETP.NE.AND P1, PT, R2, 0x1, PT ;  /* 0x000000010200780c */ /* 0x010fda0003f25270 */
[----:B------:R-:W0:Y:S01]  /*09b0*/  @P1 LDC R19, c[0x0][0x10] ;  /* 0x00000400ff131b82 */ /* 0x000e220000000800 */
[----:B------:R-:W-:Y:S02]  /*09c0*/  @P1 IMAD.MOV.U32 R8, RZ, RZ, R14 ;  /* 0x000000ffff081224 */ /* 0x000fe400078e000e */
[----:B------:R-:W-:Y:S02]  /*09d0*/  @P1 IMAD.MOV.U32 R9, RZ, RZ, RZ ;  /* 0x000000ffff091224 */ /* 0x000fe400078e00ff */
[----:B------:R-:W-:-:S03]  /*09e0*/  @P1 IMAD.MOV.U32 R17, RZ, RZ, RZ ;  /* 0x000000ffff111224 */ /* 0x000fc600078e00ff */
[----:B------:R-:W1:Y:S01]  /*09f0*/  @!P1 LDC R11, c[0x0][0xc] ;  /* 0x00000300ff0b9b82 */ /* 0x000e620000000800 */
[----:B------:R-:W-:Y:S01]  /*0a00*/  ULDC UR4, c[0x0][0xc] ;  /* 0x0000030000047ab9 */ /* 0x000fe20000000800 */
[----:B------:R-:W-:Y:S02]  /*0a10*/  ULDC UR5, c[0x0][0x10] ;  /* 0x0000040000057ab9 */ /* 0x000fe40000000800 */
[----:B------:R-:W-:-:S04]  /*0a20*/  UIMAD.WIDE.U32 UR4, UR4, UR5, URZ ;  /* 0x00000005040472a5 */ /* 0x000fc8000f8e003f */
[----:B------:R-:W2:Y:S01]  /*0a30*/  LDC R2, c[0x0][0x14] ;  /* 0x00000500ff027b82 */ /* 0x000ea20000000800 */
[----:B0-----:R-:W-:-:S04]  /*0a40*/  @P1 IMAD.WIDE.U32 R18, R6, R19, R8 ;  /* 0x0000001306121225 */ /* 0x001fc800078e0008 */
[----:B------:R-:W-:Y:S02]  /*0a50*/  @P1 IMAD.IADD R17, R19, 0x1, R17 ;  /* 0x0000000113111824 */ /* 0x000fe400078e0211 */
[----:B-1----:R-:W-:-:S04]  /*0a60*/  @!P1 IMAD.WIDE.U32 R8, R11, R14, R6 ;  /* 0x0000000e0b089225 */ /* 0x002fc800078e0006 */
[----:B------:R-:W-:Y:S02]  /*0a70*/  @!P1 IMAD.MOV.U32 R18, RZ, RZ, R8 ;  /* 0x000000ffff129224 */ /* 0x000fe400078e0008 */
[----:B------:R-:W-:Y:S02]  /*0a80*/  @!P1 IMAD.MOV.U32 R17, RZ, RZ, R9 ;  /* 0x000000ffff119224 */ /* 0x000fe400078e0009 */
[----:B--2---:R-:W-:-:S04]  /*0a90*/  IMAD.WIDE.U32 R12, R2, UR4, RZ ;  /* 0x00000004020c7c25 */ /* 0x004fc8000f8e00ff */
[----:B------:R-:W-:Y:S01]  /*0aa0*/  IMAD R23, R2, UR5, RZ ;  /* 0x0000000502177c24 */ /* 0x000fe2000f8e02ff */
[----:B------:R0:W-:Y:S03]  /*0ab0*/  STL.64 [R1], R12 ;  /* 0x0000000c01007387 */ /* 0x0001e60000100a00 */
[----:B------:R-:W-:Y:S01]  /*0ac0*/  IMAD.IADD R23, R13, 0x1, R23 ;  /* 0x000000010d177824 */ /* 0x000fe200078e0217 */
[----:B------:R-:W-:Y:S06]  /*0ad0*/  @P0 BRA `(.L_x_9) ;  /* 0x0000000000200947 */ /* 0x000fec0003800000 */
[----:B------:R-:W-:Y:S01]  /*0ae0*/  UISETP.GE.U32.AND UP0, UPT, UR40, 0x3, UPT ;  /* 0x000000032800788c */ /* 0x000fe2000bf06070 */
[----:B------:R-:W-:Y:S01]  /*0af0*/  IADD3 R18, P0, R18, R12, RZ ;  /* 0x0000000c12127210 */ /* 0x000fe20007f1e0ff */
[----:B------:R-:W-:Y:S01]  /*0b00*/  UIMAD.WIDE.U32 UR4, UR40, -0x55555555, URZ ;  /* 0xaaaaaaab280478a5 */ /* 0x000fe2000f8e003f */
[----:B------:R-:W-:-:S03]  /*0b10*/  UMOV UR39, URZ ;  /* 0x0000003f00277c82 */ /* 0x000fc60008000000 */
[----:B------:R-:W-:Y:S01]  /*0b20*/  USHF.R.U32.HI UR4, URZ, 0x1, UR5 ;  /* 0x000000013f047899 */ /* 0x000fe20008011605 */
[----:B------:R-:W-:-:S03]  /*0b30*/  IMAD.X R17, R23, 0x1, R17, P0 ;  /* 0x0000000117117824 */ /* 0x000fc600000e0611 */
[----:B------:R-:W-:Y:S02]  /*0b40*/  UIMAD UR38, UR4, -0x3, UR40 ;  /* 0xfffffffd042678a4 */ /* 0x000fe4000f8e0228 */
[----:B------:R-:W-:-:S12]  /*0b50*/  @UP0 ULOP3.LUT UR39, UR4, 0x1, URZ, 0xc0, !UPT ;  /* 0x0000000104270892 */ /* 0x000fd8000f8ec03f */
.L_x_9:
[----:B------:R-:W-:Y:S01]  /*0b60*/  ISETP.GE.U32.AND P0, PT, R18, UR8, PT ;  /* 0x0000000812007c0c */ /* 0x000fe2000bf06070 */
[----:B------:R-:W-:Y:S01]  /*0b70*/  IMAD.MOV.U32 R19, RZ, RZ, -0x1 ;  /* 0xffffffffff137424 */ /* 0x000fe200078e00ff */
[----:B------:R-:W-:Y:S01]  /*0b80*/  PRMT R8, RZ, 0x7610, R8 ;  /* 0x00007610ff087816 */ /* 0x000fe20000000008 */
[----:B------:R-:W-:Y:S01]  /*0b90*/  IMAD.MOV.U32 R22, RZ, RZ, -0x1 ;  /* 0xffffffffff167424 */ /* 0x000fe200078e00ff */
[----:B------:R-:W-:Y:S01]  /*0ba0*/  ISETP.GE.U32.AND.EX P0, PT, R17, UR9, PT, P0 ;  /* 0x0000000911007c0c */ /* 0x000fe2000bf06100 */
[----:B------:R-:W-:-:S12]  /*0bb0*/  IMAD.MOV.U32 R2, RZ, RZ, -0x1 ;  /* 0xffffffffff027424 */ /* 0x000fd800078e00ff */
[----:B------:R-:W-:Y:S05]  /*0bc0*/  @P0 BRA `(.L_x_10) ;  /* 0x00000004005c0947 */ /* 0x000fea0003800000 */
[----:B------:R-:W1:Y:S01]  /*0bd0*/  LDC.64 R20, c[0x0][0x628] ;  /* 0x00018a00ff147b82 */ /* 0x000e620000000a00 */
[----:B------:R-:W-:Y:S02]  /*0be0*/  IMAD.MOV.U32 R8, RZ, RZ, R18 ;  /* 0x000000ffff087224 */ /* 0x000fe400078e0012 */
[----:B------:R-:W-:-:S05]  /*0bf0*/  IMAD.MOV.U32 R9, RZ, RZ, R17 ;  /* 0x000000ffff097224 */ /* 0x000fca00078e0011 */
[----:B------:R-:W2:Y:S08]  /*0c00*/  LDC R2, c[0x0][0x630] ;  /* 0x00018c00ff027b82 */ /* 0x000eb00000000800 */
[----:B------:R-:W3:Y:S01]  /*0c10*/  LDC.64 R24, c[0x0][0x620] ;  /* 0x00018800ff187b82 */ /* 0x000ee20000000a00 */
[----:B-1----:R-:W-:-:S04]  /*0c20*/  ISETP.NE.U32.AND P0, PT, R20, RZ, PT ;  /* 0x000000ff1400720c */ /* 0x002fc80003f05070 */
[----:B------:R-:W-:-:S13]  /*0c30*/  ISETP.NE.AND.EX P0, PT, R21, RZ, PT, P0 ;  /* 0x000000ff1500720c */ /* 0x000fda0003f05300 */
[----:B--23--:R-:W-:Y:S05]  /*0c40*/  @!P0 BRA `(.L_x_11) ;  /* 0x0000000000288947 */ /* 0x00cfea0003800000 */
[----:B0-----:R-:W0:Y:S02]  /*0c50*/  LDC R13, c[0x0][0x634] ;  /* 0x00018d00ff0d7b82 */ /* 0x001e240000000800 */
[----:B0-----:R-:W-:-:S05]  /*0c60*/  IADD3 R13, P0, R18, R13, RZ ;  /* 0x0000000d120d7210 */ /* 0x001fca0007f1e0ff */
[----:B------:R-:W-:-:S04]  /*0c70*/  IMAD.X R15, RZ, RZ, R17, P0 ;  /* 0x000000ffff0f7224 */ /* 0x000fc800000e0611 */
[----:B------:R-:W-:-:S04]  /*0c80*/  IMAD.WIDE.U32 R8, R15, R20, RZ ;  /* 0x000000140f087225 */ /* 0x000fc800078e00ff */
[----:B------:R-:W-:-:S04]  /*0c90*/  IMAD.WIDE.U32 R10, P0, R13, R21, R8 ;  /* 0x000000150d0a7225 */ /* 0x000fc80007800008 */
[----:B------:R-:W-:-:S04]  /*0ca0*/  IMAD.WIDE.U32 R8, R13, R20, RZ ;  /* 0x000000140d087225 */ /* 0x000fc800078e00ff */
[----:B------:R-:W-:Y:S01]  /*0cb0*/  IMAD.X R13, RZ, RZ, RZ, P0 ;  /* 0x000000ffff0d7224 */ /* 0x000fe200000e06ff */
[----:B------:R-:W-:Y:S01]  /*0cc0*/  IADD3 RZ, P0, R9, R10, RZ ;  /* 0x0000000a09ff7210 */ /* 0x000fe20007f1e0ff */
[----:B------:R-:W-:-:S04]  /*0cd0*/  IMAD.MOV.U32 R12, RZ, RZ, R11 ;  /* 0x000000ffff0c7224 */ /* 0x000fc800078e000b */
[----:B------:R-:W-:-:S08]  /*0ce0*/  IMAD.WIDE.U32.X R8, R15, R21, R12, P0 ;  /* 0x000000150f087225 */ /* 0x000fd000000e040c */
.L_x_11:
[-CC-:B------:R-:W-:Y:S01]  /*0cf0*/  SHF.R.U64 R31, R8, R2.reuse, R9.reuse ;  /* 0x00000002081f7219 */ /* 0x180fe20000001209 */
[----:B0-----:R-:W0:Y:S01]  /*0d00*/  LDC R12, c[0x0][0x618] ;  /* 0x00018600ff0c7b82 */ /* 0x001e220000000800 */
[----:B------:R-:W-:Y:S01]  /*0d10*/  SHF.R.U32.HI R7, RZ, R2, R9 ;  /* 0x00000002ff077219 */ /* 0x000fe20000011609 */
[----:B------:R-:W-:Y:S01]  /*0d20*/  ULDC UR4, c[0x0][0x150] ;  /* 0x0000540000047ab9 */ /* 0x000fe20000000800 */
[----:B------:R-:W-:Y:S01]  /*0d30*/  IADD3 R11, P0, RZ, -R31, RZ ;  /* 0x8000001fff0b7210 */ /* 0x000fe20007f1e0ff */
[----:B------:R-:W-:Y:S01]  /*0d40*/  IMAD.MOV.U32 R19, RZ, RZ, R17 ;  /* 0x000000ffff137224 */ /* 0x000fe200078e0011 */
[----:B------:R-:W-:-:S03]  /*0d50*/  I2FP.F32.U32 R2, R6 ;  /* 0x0000000600027245 */ /* 0x000fc60000201000 */
[----:B------:R-:W1:Y:S01]  /*0d60*/  LDC.64 R26, c[0x0][0x640] ;  /* 0x00019000ff1a7b82 */ /* 0x000e620000000a00 */
[----:B------:R-:W-:Y:S02]  /*0d70*/  IMAD.X R13, RZ, RZ, ~R7, P0 ;  /* 0x000000ffff0d7224 */ /* 0x000fe400000e0e07 */
[----:B------:R-:W-:Y:S01]  /*0d80*/  FMUL R2, R2, UR4 ;  /* 0x0000000402027c20 */ /* 0x000fe20008400000 */
[----:B------:R-:W-:Y:S01]  /*0d90*/  IMAD.WIDE.U32 R8, R11, R24, R18 ;  /* 0x000000180b087225 */ /* 0x000fe200078e0012 */
[----:B------:R-:W-:-:S03]  /*0da0*/  ULDC UR4, c[0x0][0x154] ;  /* 0x0000550000047ab9 */ /* 0x000fc60000000800 */
[----:B------:R-:W-:Y:S01]  /*0db0*/  IMAD R10, R13, R24, RZ ;  /* 0x000000180d0a7224 */ /* 0x000fe200078e02ff */
[----:B------:R-:W2:Y:S01]  /*0dc0*/  LDC R7, c[0x0][0x144] ;  /* 0x00005100ff077b82 */ /* 0x000ea20000000800 */
[----:B------:R-:W3:Y:S02]  /*0dd0*/  F2I.U32.TRUNC.NTZ R2, R2 ;  /* 0x0000000200027305 */ /* 0x000ee4000020f000 */
[----:B------:R-:W-:-:S04]  /*0de0*/  IMAD R11, R11, R25, R10 ;  /* 0x000000190b0b7224 */ /* 0x000fc800078e020a */
[----:B------:R-:W-:Y:S01]  /*0df0*/  IMAD.IADD R9, R9, 0x1, R11 ;  /* 0x0000000109097824 */ /* 0x000fe200078e020b */
[----:B------:R-:W4:Y:S01]  /*0e00*/  LDC R22, c[0x0][0x608] ;  /* 0x00018200ff167b82 */ /* 0x000f220000000800 */
[----:B------:R-:W-:-:S03]  /*0e10*/  IMAD.MOV.U32 R11, RZ, RZ, -0x1 ;  /* 0xffffffffff0b7424 */ /* 0x000fc600078e00ff */
[--C-:B0-----:R-:W-:Y:S02]  /*0e20*/  SHF.R.U64 R20, R8, R12, R9.reuse ;  /* 0x0000000c08147219 */ /* 0x101fe40000001209 */
[----:B------:R-:W-:Y:S02]  /*0e30*/  I2FP.F32.U32 R8, R14 ;  /* 0x0000000e00087245 */ /* 0x000fe40000201000 */
[----:B------:R-:W0:Y:S01]  /*0e40*/  LDC R24, c[0x0][0x658] ;  /* 0x00019600ff187b82 */ /* 0x000e220000000800 */
[----:B-1----:R-:W-:Y:S01]  /*0e50*/  ISETP.NE.U32.AND P0, PT, R26, RZ, PT ;  /* 0x000000ff1a00720c */ /* 0x002fe20003f05070 */
[----:B---3--:R-:W-:Y:S02]  /*0e60*/  IMAD.MOV R10, RZ, RZ, -R2 ;  /* 0x000000ffff0a7224 */ /* 0x008fe400078e0a02 */
[----:B------:R-:W-:Y:S01]  /*0e70*/  FMUL R8, R8, UR4 ;  /* 0x0000000408087c20 */ /* 0x000fe20008400000 */
[----:B------:R-:W-:Y:S02]  /*0e80*/  SHF.R.U32.HI R9, RZ, R12, R9 ;  /* 0x0000000cff097219 */ /* 0x000fe40000011609 */
[----:B------:R-:W-:Y:S01]  /*0e90*/  ISETP.NE.AND.EX P0, PT, R27, RZ, PT, P0 ;  /* 0x000000ff1b00720c */ /* 0x000fe20003f05300 */
[----:B------:R1:W3:Y:S01]  /*0ea0*/  F2I.U32.TRUNC.NTZ R15, R8 ;  /* 0x00000008000f7305 */ /* 0x0002e2000020f000 */
[----:B------:R-:W1:Y:S01]  /*0eb0*/  LDC R19, c[0x0][0x148] ;  /* 0x00005200ff137b82 */ /* 0x000e620000000800 */
[----:B--2---:R-:W-:-:S07]  /*0ec0*/  IMAD R2, R7, R10, R6 ;  /* 0x0000000a07027224 */ /* 0x004fce00078e0206 */
[----:B------:R-:W2:Y:S01]  /*0ed0*/  LDC R25, c[0x0][0x600] ;  /* 0x00018000ff197b82 */ /* 0x000ea20000000800 */
[-CC-:B----4-:R-:W-:Y:S02]  /*0ee0*/  SHF.R.U64 R32, R20, R22.reuse, R9.reuse ;  /* 0x0000001614207219 */ /* 0x190fe40000001209 */
[----:B------:R-:W-:Y:S01]  /*0ef0*/  SHF.R.U32.HI R7, RZ, R22, R9 ;  /* 0x00000016ff077219 */ /* 0x000fe20000011609 */
[----:B------:R-:W-:-:S04]  /*0f00*/  IMAD.MOV.U32 R9, RZ, RZ, 0x1 ;  /* 0x00000001ff097424 */ /* 0x000fc800078e00ff */
[----:B------:R-:W4:Y:S01]  /*0f10*/  LDC R28, c[0x0][0x648] ;  /* 0x00019200ff1c7b82 */ /* 0x000f220000000800 */
[-C--:B0-----:R-:W-:Y:S02]  /*0f20*/  SHF.L.U32 R6, R11, R24.reuse, RZ ;  /* 0x000000180b067219 */ /* 0x081fe400000006ff */
[--C-:B------:R-:W-:Y:S02]  /*0f30*/  SHF.R.U64 R22, R32, R24, R7.reuse ;  /* 0x0000001820167219 */ /* 0x100fe40000001207 */
[----:B------:R-:W-:Y:S02]  /*0f40*/  LOP3.LUT R13, RZ, R6, RZ, 0x33, !PT ;  /* 0x00000006ff0d7212 */ /* 0x000fe400078e33ff */
[-C--:B------:R-:W-:Y:S01]  /*0f50*/  SHF.R.U32.HI R7, RZ, R24.reuse, R7 ;  /* 0x00000018ff077219 */ /* 0x080fe20000011607 */
[----:B------:R-:W0:Y:S01]  /*0f60*/  LDC R29, c[0x0][0x638] ;  /* 0x00018e00ff1d7b82 */ /* 0x000e220000000800 */
[----:B------:R-:W-:Y:S01]  /*0f70*/  SHF.L.U32 R12, R9, R24, RZ ;  /* 0x00000018090c7219 */ /* 0x000fe200000006ff */
[----:B------:R-:W-:-:S06]  /*0f80*/  IMAD.MOV.U32 R6, RZ, RZ, R22 ;  /* 0x000000ffff067224 */ /* 0x000fcc00078e0016 */
[----:B------:R-:W0:Y:S01]  /*0f90*/  LDC R30, c[0x0][0x610] ;  /* 0x00018400ff1e7b82 */ /* 0x000e220000000800 */
[----:B-1-3--:R-:W-:Y:S05]  /*0fa0*/  @!P0 BRA `(.L_x_12) ;  /* 0x0000000000288947 */ /* 0x00afea0003800000 */
[----:B------:R-:W1:Y:S02]  /*0fb0*/  LDC R11, c[0x0][0x64c] ;  /* 0x00019300ff0b7b82 */ /* 0x000e640000000800 */
[----:B-1----:R-:W-:-:S05]  /*0fc0*/  IADD3 R11, P0, R22, R11, RZ ;  /* 0x0000000b160b7210 */ /* 0x002fca0007f1e0ff */
        /* <DEDUP_REMOVED lines=8> */
.L_x_12:
[----:B----4-:R-:W-:Y:S01]  /*1050*/  SHF.R.U64 R6, R6, R28, R7 ;  /* 0x0000001c06067219 */ /* 0x010fe20000001207 */
[----:B--2---:R-:W-:Y:S01]  /*1060*/  VIADD R7, R25, 0xffffffff ;  /* 0xffffffff19077836 */ /* 0x004fe20000000000 */
[----:B------:R-:W-:Y:S01]  /*1070*/  LOP3.LUT R13, R32, R13, RZ, 0xc0, !PT ;  /* 0x0000000d200d7212 */ /* 0x000fe200078ec0ff */
[----:B------:R-:W-:Y:S02]  /*1080*/  IMAD.MOV R15, RZ, RZ, -R15 ;  /* 0x000000ffff0f7224 */ /* 0x000fe400078e0a0f */
[----:B------:R-:W-:Y:S01]  /*1090*/  IMAD.MOV R8, RZ, RZ, -R6 ;  /* 0x000000ffff087224 */ /* 0x000fe200078e0a06 */
[----:B------:R-:W-:Y:S01]  /*10a0*/  LOP3.LUT R7, R20, R7, RZ, 0xc0, !PT ;  /* 0x0000000714077212 */ /* 0x000fe200078ec0ff */
[----:B------:R-:W-:Y:S02]  /*10b0*/  IMAD R13, R12, R6, R13 ;  /* 0x000000060c0d7224 */ /* 0x000fe400078e020d */
[----:B------:R-:W-:Y:S02]  /*10c0*/  @P1 IMAD R2, R19, R15, R14 ;  /* 0x0000000f13021224 */ /* 0x000fe400078e020e */
[----:B0-----:R-:W-:-:S02]  /*10d0*/  IMAD R6, R8, R29, R22 ;  /* 0x0000001d08067224 */ /* 0x001fc400078e0216 */
[----:B------:R-:W-:Y:S02]  /*10e0*/  IMAD R2, R13, R30, R2 ;  /* 0x0000001e0d027224 */ /* 0x000fe400078e0202 */
[----:B------:R-:W-:Y:S02]  /*10f0*/  IMAD R19, R6, R25, R7 ;  /* 0x0000001906137224 */ /* 0x000fe400078e0207 */
[----:B------:R-:W-:-:S03]  /*1100*/  IMAD.MOV.U32 R8, RZ, RZ, 0x1 ;  /* 0x00000001ff087424 */ /* 0x000fc600078e00ff */
[----:B------:R-:W-:Y:S02]  /*1110*/  SEL R22, R19, R2, !P1 ;  /* 0x0000000213167207 */ /* 0x000fe40004800000 */
[----:B------:R-:W-:Y:S01]  /*1120*/  SEL R19, R2, R19, !P1 ;  /* 0x0000001302137207 */ /* 0x000fe20004800000 */
[----:B------:R-:W-:-:S07]  /*1130*/  IMAD.MOV.U32 R2, RZ, RZ, R31 ;  /* 0x000000ffff027224 */ /* 0x000fce00078e001f */
.L_x_10:
[----:B------:R-:W-:Y:S05]  /*1140*/  @!P2 BRA `(.L_x_13) ;  /* 0x0000007c0078a947 */ /* 0x000fea0003800000 */
[----:B------:R-:W-:-:S13]  /*1150*/  ISETP.GT.U32.AND P0, PT, R33, 0x1, PT ;  /* 0x000000012100780c */ /* 0x000fda0003f04070 */
[----:B------:R-:W-:Y:S05]  /*1160*/  @P0 EXIT ;  /* 0x000000000000094d */ /* 0x000fea0003800000 */
.L_x_14:
[----:B------:R-:W-:-:S08]  /*1170*/  NOP ;  /* 0x0000000000007918 */ /* 0x000fd00000000000 */
[----:B------:R-:W1:Y:S02]  /*1180*/  USETMAXREG.TRY_ALLOC.CTAPOOL UP0, 0xe8 ;  /* 0x000000e8000079c8 */ /* 0x000e640008000600 */
[----:B-1----:R-:W-:-:S13]  /*1190*/  PLOP3.LUT P0, PT, PT, PT, UP0, 0x80, 0x0 ;  /* 0x000000000000781c */ /* 0x002fda0003f0f008 */
[----:B------:R-:W-:Y:S05]  /*11a0*/  @!P0 BRA `(.L_x_14) ;  /* 0xfffffffc00f08947 */ /* 0x000fea000383ffff */
[----:B------:R-:W-:-:S13]  /*11b0*/  LOP3.LUT P0, RZ, R8, 0xff, RZ, 0xc0, !PT ;  /* 0x000000ff08ff7812 */ /* 0x000fda000780c0ff */
[----:B------:R-:W-:Y:S05]  /*11c0*/  @!P0 EXIT ;  /* 0x000000000000894d */ /* 0x000fea0003800000 */
[----:B------:R-:W1:Y:S01]  /*11d0*/  S2UR UR4, SR_CgaCtaId ;  /* 0x00000000000479c3 */ /* 0x000e620000008800 */
[----:B------:R-:W-:Y:S01]  /*11e0*/  VIADD R6, R5, 0xffffffff ;  /* 0xffffffff05067836 */ /* 0x000fe20000000000 */
[----:B------:R-:W-:Y:S01]  /*11f0*/  SHF.R.S32.HI R0, RZ, 0x1f, R3 ;  /* 0x0000001fff007819 */ /* 0x000fe20000011403 */
[----:B------:R-:W-:Y:S01]  /*1200*/  UMOV UR41, 0x400 ;  /* 0x0000040000297882 */ /* 0x000fe20000000000 */
[----:B------:R-:W-:Y:S01]  /*1210*/  UISETP.LT.AND UP0, UPT, UR40, 0x1, UPT ;  /* 0x000000012800788c */ /* 0x000fe2000bf01270 */
[----:B------:R-:W-:Y:S01]  /*1220*/  LOP3.LUT R170, R16, 0x1, RZ, 0xfc, !PT ;  /* 0x0000000110aa7812 */ /* 0x000fe200078efcff */
[----:B------:R-:W-:Y:S01]  /*1230*/  USHF.L.U32 UR44, UR40, 0x1, URZ ;  /* 0x00000001282c7899 */ /* 0x000fe2000800063f */
[----:B------:R-:W-:Y:S01]  /*1240*/  R2UR UR42, R6 ;  /* 0x00000000062a72ca */ /* 0x000fe200000e0000 */
[----:B------:R-:W-:Y:S01]  /*1250*/  USEL UR43, UR40, 0x1, UP0 ;  /* 0x00000001282b7887 */ /* 0x000fe20008000000 */
[CC--:B------:R-:W-:Y:S02]  /*1260*/  LEA.HI R4, R0.reuse, R3.reuse, RZ, 0x2 ;  /* 0x0000000300047211 */ /* 0x0c0fe400078f10ff */
[----:B------:R-:W-:Y:S01]  /*1270*/  LEA.HI R0, R0, R3, RZ, 0x5 ;  /* 0x0000000300007211 */ /* 0x000fe200078f28ff */
[----:B------:R-:W-:Y:S01]  /*1280*/  UIADD3 UR43, -UR43, UR40, URZ ;  /* 0x000000282b2b7290 */ /* 0x000fe2000fffe13f */
[----:B------:R-:W-:-:S02]  /*1290*/  SHF.R.S32.HI R154, RZ, 0x2, R4 ;  /* 0x00000002ff9a7819 */ /* 0x000fc40000011404 */
[----:B------:R-:W-:Y:S02]  /*12a0*/  SHF.R.S32.HI R5, RZ, 0x1f, R4 ;  /* 0x0000001fff057819 */ /* 0x000fe40000011404 */
[----:B------:R-:W-:Y:S02]  /*12b0*/  LOP3.LUT R156, R4, 0xfffffffc, RZ, 0xc0, !PT ;  /* 0xfffffffc049c7812 */ /* 0x000fe400078ec0ff */
[----:B------:R-:W-:Y:S01]  /*12c0*/  LEA.HI R5, R5, R154, RZ, 0x3 ;  /* 0x0000009a05057211 */ /* 0x000fe200078f18ff */
[----:B------:R-:W-:Y:S01]  /*12d0*/  USHF.L.U32 UR42, UR42, 0x3, URZ ;  /* 0x000000032a2a7899 */ /* 0x000fe2000800063f */
[----:B------:R-:W-:Y:S01]  /*12e0*/  ISETP.NE.AND P0, PT, R6, RZ, PT ;  /* 0x000000ff0600720c */ /* 0x000fe20003f05270 */
[----:B------:R-:W-:Y:S01]  /*12f0*/  IMAD.IADD R156, R3, 0x1, -R156 ;  /* 0x00000001039c7824 */ /* 0x000fe200078e0a9c */
[----:B------:R-:W-:Y:S01]  /*1300*/  LOP3.LUT R5, R5, 0xfffffff8, RZ, 0xc0, !PT ;  /* 0xfffffff805057812 */ /* 0x000fe200078ec0ff */
[----:B-1----:R-:W-:Y:S01]  /*1310*/  ULEA UR41, UR4, UR41, 0x18 ;  /* 0x0000002904297291 */ /* 0x002fe2000f8ec03f */
[----:B------:R-:W-:Y:S01]  /*1320*/  SEL R171, RZ, 0x1, P0 ;  /* 0x00000001ffab7807 */ /* 0x000fe20000000000 */
[----:B------:R-:W-:Y:S01]  /*1330*/  IMAD.U32 R158, RZ, RZ, UR42 ;  /* 0x0000002aff9e7e24 */ /* 0x000fe2000f8e00ff */
[----:B------:R-:W-:Y:S01]  /*1340*/  ULDC UR4, c[0x0][0x284] ;  /* 0x0000a10000047ab9 */ /* 0x000fe20000000800 */
[----:B------:R-:W-:Y:S01]  /*1350*/  IMAD.IADD R154, R154, 0x1, -R5 ;  /* 0x000000019a9a7824 */ /* 0x000fe200078e0a05 */
[----:B------:R-:W-:Y:S01]  /*1360*/  UIADD3 UR45, UR41, 0x40, URZ ;  /* 0x00000040292d7890 */ /* 0x000fe2000fffe03f */
[----:B------:R-:W-:-:S02]  /*1370*/  SHF.R.S32.HI R5, RZ, 0x5, R0 ;  /* 0x00000005ff057819 */ /* 0x000fc40000011400 */
[C---:B------:R-:W-:Y:S02]  /*1380*/  LOP3.LUT R160, R158.reuse, 0x8, RZ, 0xc0, !PT ;  /* 0x000000089ea07812 */ /* 0x040fe400078ec0ff */
[--C-:B------:R-:W-:Y:S01]  /*1390*/  SHF.R.S32.HI R155, RZ, 0x1f, R154.reuse ;  /* 0x0000001fff9b7819 */ /* 0x100fe2000001149a */
[C-C-:B------:R-:W-:Y:S01]  /*13a0*/  IMAD R161, R5.reuse, -0x10, -R154.reuse ;  /* 0xfffffff005a17824 */ /* 0x140fe200078e0a9a */
[----:B------:R-:W-:Y:S01]  /*13b0*/  LOP3.LUT R158, R158, 0x8, RZ, 0xc, !PT ;  /* 0x000000089e9e7812 */ /* 0x000fe200078e0cff */
[----:B------:R-:W-:Y:S01]  /*13c0*/  IMAD.U32 R157, RZ, RZ, UR45 ;  /* 0x0000002dff9d7e24 */ /* 0x000fe2000f8e00ff */
[----:B------:R-:W-:Y:S01]  /*13d0*/  LOP3.LUT R160, R160, 0x18, RZ, 0x3c, !PT ;  /* 0x00000018a0a07812 */ /* 0x000fe200078e3cff */
[----:B------:R-:W-:-:S04]  /*13e0*/  IMAD.WIDE R154, R5, 0x10, R154 ;  /* 0x00000010059a7825 */ /* 0x000fc800078e029a */
[----:B------:R-:W-:Y:S02]  /*13f0*/  VIADD R159, R157, UR42 ;  /* 0x0000002a9d9f7c36 */ /* 0x000fe40008000000 */
[----:B------:R-:W-:-:S07]  /*1400*/  VIADD R161, R161, UR4 ;  /* 0x00000004a1a17c36 */ /* 0x000fce0008000000 */
.L_x_290:
[----:B------:R-:W-:Y:S01]  /*1410*/  SHF.L.U32 R0, R171, 0x1f, RZ ;  /* 0x0000001fab007819 */ /* 0x000fe200000006ff */
[----:B------:R-:W-:Y:S02]  /*1420*/  ULDC UR4, c[0x0][0x28c] ;  /* 0x0000a30000047ab9 */ /* 0x000fe40000000800 */
[----:B------:R-:W-:Y:S01]  /*1430*/  ISETP.LT.AND P1, PT, RZ, UR4, PT ;  /* 0x00000004ff007c0c */ /* 0x000fe2000bf21270 */
[----:B------:R-:W1:Y:S02]  /*1440*/  SYNCS.PHASECHK.TRANS64.TRYWAIT P0, [R157+UR42], R0 ;  /* 0x000000009d0075a7 */ /* 0x000e64000800016a */
[----:B-1-34-:R-:W-:Y:S10]  /*1450*/  @!P0 BRA `(.L_x_15) ;  /* 0x0000008800b88947 */ /* 0x01aff40003800000 */
.L_x_311:
[----:B------:R-:W-:Y:S05]  /*1460*/  @P1 BRA `(.L_x_16) ;  /* 0x0000000000401947 */ /* 0x000fea0003800000 */
[----:B-1----:R-:W-:Y:S01]  /*1470*/  MOV R0, 0x0 ;  /* 0x0000000000007802 */ /* 0x002fe20000000f00 */
[----:B------:R-:W-:Y:S01]  /*1480*/  ULDC.64 UR4, c[0x4][0x68] ;  /* 0x01001a0000047ab9 */ /* 0x000fe20000000a00 */
[----:B------:R-:W-:Y:S01]  /*1490*/  ULDC.64 UR6, c[0x4][0x8] ;  /* 0x0100020000067ab9 */ /* 0x000fe20000000a00 */
[----:B------:R-:W-:Y:S01]  /*14a0*/  IMAD.U32 R4, RZ, RZ, UR4 ;  /* 0x00000004ff047e24 */ /* 0x000fe2000f8e00ff */
[----:B------:R1:W2:Y:S01]  /*14b0*/  LDC.64 R14, c[0x4][R0] ;  /* 0x01000000000e7b82 */ /* 0x0002a20000000a00 */
[----:B------:R-:W-:Y:S01]  /*14c0*/  IMAD.U32 R5, RZ, RZ, UR5 ;  /* 0x00000005ff057e24 */ /* 0x000fe2000f8e00ff */
[----:B------:R-:W-:Y:S01]  /*14d0*/  ULDC.64 UR4, c[0x4][0x70] ;  /* 0x01001c0000047ab9 */ /* 0x000fe20000000a00 */
[----:B------:R-:W-:Y:S02]  /*14e0*/  IMAD.U32 R10, RZ, RZ, UR6 ;  /* 0x00000006ff0a7e24 */ /* 0x000fe4000f8e00ff */
[----:B------:R-:W-:Y:S02]  /*14f0*/  IMAD.U32 R6, RZ, RZ, UR4 ;  /* 0x00000004ff067e24 */ /* 0x000fe4000f8e00ff */
[----:B------:R-:W-:-:S02]  /*1500*/  IMAD.U32 R7, RZ, RZ, UR5 ;  /* 0x00000005ff077e24 */ /* 0x000fc4000f8e00ff */
[----:B------:R-:W-:Y:S02]  /*1510*/  IMAD.U32 R11, RZ, RZ, UR7 ;  /* 0x00000007ff0b7e24 */ /* 0x000fe4000f8e00ff */
[----:B------:R-:W-:Y:S02]  /*1520*/  IMAD.MOV.U32 R8, RZ, RZ, 0x1e1 ;  /* 0x000001e1ff087424 */ /* 0x000fe400078e00ff */
[----:B0-----:R-:W-:Y:S02]  /*1530*/  IMAD.MOV.U32 R12, RZ, RZ, 0x1 ;  /* 0x00000001ff0c7424 */ /* 0x001fe400078e00ff */
[----:B-1----:R-:W-:-:S07]  /*1540*/  IMAD.MOV.U32 R13, RZ, RZ, RZ ;  /* 0x000000ffff0d7224 */ /* 0x002fce00078e00ff */
[----:B------:R-:W-:-:S07]  /*1550*/  LEPC R20, `(.L_x_16) ;  /* 0x000000001014794e */ /* 0x000fce0000000000 */
[----:B--2--5:R-:W-:Y:S05]  /*1560*/  CALL.ABS.NOINC R14 ;  /* 0x000000000e007343 */ /* 0x024fea0003c00000 */
.L_x_16:
[----:B------:R-:W-:-:S13]  /*1570*/  ISETP.NE.AND P0, PT, R170, 0x3, PT ;  /* 0x00000003aa00780c */ /* 0x000fda0003f05270 */
[----:B------:R-:W-:Y:S05]  /*1580*/  @!P0 BRA `(.L_x_17) ;  /* 0x0000000000048947 */ /* 0x000fea0003800000 */
[----:B------:R-:W-:Y:S01]  /*1590*/  BPT.TRAP 0x1 ;  /* 0x000000040000795c */ /* 0x000fe20000300000 */
.L_x_17:
[----:B------:R-:W-:Y:S02]  /*15a0*/  IMAD.U32 R3, RZ, RZ, UR38 ;  /* 0x00000026ff037e24 */ /* 0x000fe4000f8e00ff */
[----:B-1----:R-:W-:-:S03]  /*15b0*/  IMAD.U32 R0, RZ, RZ, UR39 ;  /* 0x00000027ff007e24 */ /* 0x002fc6000f8e00ff */
[----:B------:R-:W-:Y:S02]  /*15c0*/  LEA R3, R3, UR41, 0x3 ;  /* 0x0000002903037c11 */ /* 0x000fe4000f8e18ff */
[----:B------:R-:W-:-:S04]  /*15d0*/  SHF.L.U32 R0, R0, 0x1f, RZ ;  /* 0x0000001f00007819 */ /* 0x000fc800000006ff */
[----:B------:R1:W2:Y:S01]  /*15e0*/  SYNCS.PHASECHK.TRANS64.TRYWAIT P1, [R3+URZ], R0 ;  /* 0x00000000030075a7 */ /* 0x0002a2000802017f */
[----:B------:R-:W-:Y:S05]  /*15f0*/  @!P0 BRA `(.L_x_18) ;  /* 0x0000000000048947 */ /* 0x000fea0003800000 */
[----:B------:R-:W-:Y:S01]  /*1600*/  BPT.TRAP 0x1 ;  /* 0x000000040000795c */ /* 0x000fe20000300000 */
.L_x_18:
[----:B------:R-:W-:-:S05]  /*1610*/  IMAD.U32 R4, RZ, RZ, UR43 ;  /* 0x0000002bff047e24 */ /* 0x000fca000f8e00ff */
[----:B------:R-:W-:Y:S01]  /*1620*/  ISETP.GE.AND P2, PT, R4, 0x1, PT ;  /* 0x000000010400780c */ /* 0x000fe20003f46270 */
[----:B--2---:R-:W-:-:S12]  /*1630*/  @P1 BRA `(.L_x_19) ;  /* 0x0000000000081947 */ /* 0x004fd80003800000 */
[----:B------:R-:W2:Y:S02]  /*1640*/  SYNCS.PHASECHK.TRANS64.TRYWAIT P1, [R3+URZ], R0 ;  /* 0x00000000030075a7 */ /* 0x000ea4000802017f */
[----:B--2---:R-:W-:Y:S05]  /*1650*/  @!P1 BRA `(.L_x_20) ;  /* 0x00000088004c9947 */ /* 0x004fea0003800000 */
.L_x_19:
[----:B------:R-:W-:Y:S05]  /*1660*/  WARPSYNC.ALL ;  /* 0x0000000000007948 */ /* 0x000fea0003800000 */
[----:B------:R-:W-:Y:S01]  /*1670*/  UIADD3 UR4, UR41, 0x100, URZ ;  /* 0x0000010029047890 */ /* 0x000fe2000fffe03f */
[----:B------:R-:W-:Y:S01]  /*1680*/  WARPGROUP.ARRIVE ;  /* 0x00000000000079c5 */ /* 0x000fe20000000000 */
[----:B------:R-:W-:Y:S02]  /*1690*/  UIADD3 UR5, UR41, 0xc100, URZ ;  /* 0x0000c10029057890 */ /* 0x000fe4000fffe03f */
[----:B------:R-:W-:Y:S02]  /*16a0*/  USHF.R.U32.HI UR4, URZ, 0x4, UR4 ;  /* 0x000000043f047899 */ /* 0x000fe40008011604 */
[----:B------:R-:W-:-:S02]  /*16b0*/  USHF.R.U32.HI UR5, URZ, 0x4, UR5 ;  /* 0x000000043f057899 */ /* 0x000fc40008011605 */
[----:B------:R-:W-:Y:S02]  /*16c0*/  ULOP3.LUT UR4, UR4, 0x3fff, URZ, 0xc0, !UPT ;  /* 0x00003fff04047892 */ /* 0x000fe4000f8ec03f */
[----:B------:R-:W-:Y:S02]  /*16d0*/  ULOP3.LUT UR5, UR5, 0x3fff, URZ, 0xc0, !UPT ;  /* 0x00003fff05057892 */ /* 0x000fe4000f8ec03f */
[----:B------:R-:W-:Y:S02]  /*16e0*/  ULOP3.LUT UR4, UR4, 0x10000, URZ, 0xfc, !UPT ;  /* 0x0001000004047892 */ /* 0x000fe4000f8efc3f */
[----:B------:R-:W-:Y:S02]  /*16f0*/  ULOP3.LUT UR5, UR5, 0x10000, URZ, 0xfc, !UPT ;  /* 0x0001000005057892 */ /* 0x000fe4000f8efc3f */
[----:B------:R-:W-:Y:S02]  /*1700*/  ULEA UR6, UR38, UR4, 0xa ;  /* 0x0000000426067291 */ /* 0x000fe4000f8e503f */
[----:B------:R-:W-:Y:S01]  /*1710*/  ULEA UR7, UR38, UR5, 0xc ;  /* 0x0000000526077291 */ /* 0x000fe2000f8e603f */
[----:B------:R-:W-:Y:S01]  /*1720*/  UMOV UR9, 0x40000040 ;  /* 0x4000004000097882 */ /* 0x000fe20000000000 */
[----:B------:R-:W-:-:S03]  /*1730*/  UMOV UR11, 0x40000040 ;  /* 0x40000040000b7882 */ /* 0x000fc60000000000 */
[----:B------:R-:W-:Y:S02]  /*1740*/  UMOV UR8, UR6 ;  /* 0x0000000600087c82 */ /* 0x000fe40008000000 */
[----:B------:R-:W-:Y:S02]  /*1750*/  UMOV UR10, UR7 ;  /* 0x00000007000a7c82 */ /* 0x000fe40008000000 */
[----:B------:R-:W-:Y:S01]  /*1760*/  HGMMA.64x256x8.F32.TF32 R24, gdesc[UR8], RZ, !UPT, gsb0 ;  /* 0x07e00000081879f0 */ /* 0x000fe2000c0028ff */
[----:B------:R-:W-:Y:S02]  /*1770*/  UIADD3 UR8, UR6, 0x2, URZ ;  /* 0x0000000206087890 */ /* 0x000fe4000fffe03f */
[----:B------:R-:W-:Y:S01]  /*1780*/  UIADD3 UR10, UR7, 0x2, URZ ;  /* 0x00000002070a7890 */ /* 0x000fe2000fffe03f */
[----:B------:R-:W-:Y:S01]  /*1790*/  UMOV UR9, 0x40000040 ;  /* 0x4000004000097882 */ /* 0x000fe20000000000 */
[----:B------:R-:W-:Y:S01]  /*17a0*/  UMOV UR11, 0x40000040 ;  /* 0x40000040000b7882 */ /* 0x000fe20000000000 */
[----:B------:R-:W-:-:S02]  /*17b0*/  WARPGROUP.DEPBAR.LE gsb0, 0x0 ;  /* 0x00008000000079c5 */ /* 0x000fc40000010000 */
[----:B------:R-:W-:-:S15]  /*17c0*/  WARPGROUP.ARRIVE ;  /* 0x00000000000079c5 */ /* 0x000fde0000000000 */
[----:B------:R-:W-:-:S05]  /*17d0*/  NOP ;  /* 0x0000000000007918 */ /* 0x000fca0000000000 */
[----:B------:R-:W-:Y:S01]  /*17e0*/  HGMMA.64x256x8.F32.TF32 R24, gdesc[UR8], R24, gsb0 ;  /* 0x07e00000081879f0 */ /* 0x000fe20008002818 */
[----:B------:R-:W-:Y:S02]  /*17f0*/  UIADD3 UR8, UR6, 0x4, URZ ;  /* 0x0000000406087890 */ /* 0x000fe4000fffe03f */
[----:B------:R-:W-:Y:S01]  /*1800*/  UIADD3 UR10, UR7, 0x4, URZ ;  /* 0x00000004070a7890 */ /* 0x000fe2000fffe03f */
[----:B------:R-:W-:Y:S01]  /*1810*/  UMOV UR9, 0x40000040 ;  /* 0x4000004000097882 */ /* 0x000fe20000000000 */
[----:B------:R-:W-:Y:S01]  /*1820*/  UMOV UR11, 0x40000040 ;  /* 0x40000040000b7882 */ /* 0x000fe20000000000 */
[----:B------:R-:W-:Y:S02]  /*1830*/  WARPGROUP.DEPBAR.LE gsb0, 0x0 ;  /* 0x00008000000079c5 */ /* 0x000fe40000010000 */
        /* <DEDUP_REMOVED lines=42> */
[----:B------:R-:W-:Y:S03]  /*1ae0*/  HGMMA.64x256x8.F32.TF32 R24, gdesc[UR8], R24, gsb0 ;  /* 0x07e00000081879f0 */ /* 0x000fe60008002818 */
[----:B------:R-:W-:Y:S02]  /*1af0*/  WARPGROUP.DEPBAR.LE gsb0, 0x0 ;  /* 0x00008000000079c5 */ /* 0x000fe40000010000 */
[----:B------:R-:W-:Y:S05]  /*1b00*/  @!P2 BRA `(.L_x_21) ;  /* 0x00000004009ca947 */ /* 0x000fea0003800000 */
[----:B------:R-:W-:Y:S01]  /*1b10*/  UIADD3 UR6, UR38, 0x1, URZ ;  /* 0x0000000126067890 */ /* 0x000fe2000fffe03f */
[----:B-12---:R-:W-:-:S03]  /*1b20*/  IMAD.U32 R0, RZ, RZ, UR43 ;  /* 0x0000002bff007e24 */ /* 0x006fc6000f8e00ff */
[----:B------:R-:W-:-:S04]  /*1b30*/  UISETP.NE.AND UP0, UPT, UR6, 0x3, UPT ;  /* 0x000000030600788c */ /* 0x000fc8000bf05270 */
[----:B------:R-:W-:Y:S02]  /*1b40*/  USEL UR7, URZ, 0x1, UP0 ;  /* 0x000000013f077887 */ /* 0x000fe40008000000 */
[----:B------:R-:W-:Y:S02]  /*1b50*/  USEL UR6, UR6, URZ, UP0 ;  /* 0x0000003f06067287 */ /* 0x000fe40008000000 */
[----:B------:R-:W-:-:S06]  /*1b60*/  ULOP3.LUT UR7, UR39, UR7, URZ, 0x3c, !UPT ;  /* 0x0000000727077292 */ /* 0x000fcc000f8e3c3f */
[----:B------:R-:W-:Y:S01]  /*1b70*/  IMAD.U32 R5, RZ, RZ, UR7 ;  /* 0x00000007ff057e24 */ /* 0x000fe2000f8e00ff */
[----:B------:R-:W-:-:S06]  /*1b80*/  UMOV UR7, UR38 ;  /* 0x0000002600077c82 */ /* 0x000fcc0008000000 */
.L_x_28:
[----:B-12---:R-:W-:Y:S05]  /*1b90*/  @!P0 BRA `(.L_x_22) ;  /* 0x0000000000048947 */ /* 0x006fea0003800000 */
[----:B------:R-:W-:Y:S01]  /*1ba0*/  BPT.TRAP 0x1 ;  /* 0x000000040000795c */ /* 0x000fe20000300000 */
.L_x_22:
[----:B------:R-:W-:Y:S01]  /*1bb0*/  ULEA UR8, UR6, UR41, 0x3 ;  /* 0x0000002906087291 */ /* 0x000fe2000f8e183f */
[----:B------:R-:W-:-:S08]  /*1bc0*/  SHF.L.U32 R3, R5, 0x1f, RZ ;  /* 0x0000001f05037819 */ /* 0x000fd000000006ff */
[----:B------:R1:W2:Y:S01]  /*1bd0*/  SYNCS.PHASECHK.TRANS64.TRYWAIT P1, [UR8], R3 ;  /* 0x00000003ff0075a7 */ /* 0x0002a20008020148 */
[----:B------:R-:W-:Y:S05]  /*1be0*/  @!P0 BRA `(.L_x_23) ;  /* 0x0000000000048947 */ /* 0x000fea0003800000 */
[----:B------:R-:W-:Y:S01]  /*1bf0*/  BPT.TRAP 0x1 ;  /* 0x000000040000795c */ /* 0x000fe20000300000 */
.L_x_23:
[----:B--2---:R-:W-:Y:S05]  /*1c00*/  @P1 BRA `(.L_x_24) ;  /* 0x0000000000081947 */ /* 0x004fea0003800000 */
[----:B------:R-:W2:Y:S02]  /*1c10*/  SYNCS.PHASECHK.TRANS64.TRYWAIT P1, [UR8], R3 ;  /* 0x00000003ff0075a7 */ /* 0x000ea40008020148 */
[----:B--2---:R-:W-:Y:S05]  /*1c20*/  @!P1 BRA `(.L_x_25) ;  /* 0x0000008000ec9947 */ /* 0x004fea0003800000 */
.L_x_24:
[----:B------:R-:W-:Y:S01]  /*1c30*/  ULEA UR12, UR6, UR4, 0xa ;  /* 0x00000004060c7291 */ /* 0x000fe2000f8e503f */
[----:B------:R-:W-:Y:S01]  /*1c40*/  WARPGROUP.ARRIVE ;  /* 0x00000000000079c5 */ /* 0x000fe20000000000 */
[----:B------:R-:W-:Y:S01]  /*1c50*/  ULEA UR13, UR6, UR5, 0xc ;  /* 0x00000005060d7291 */ /* 0x000fe2000f8e603f */
[----:B------:R-:W-:Y:S01]  /*1c60*/  UMOV UR9, 0x40000040 ;  /* 0x4000004000097882 */ /* 0x000fe20000000000 */
[----:B------:R-:W-:-:S03]  /*1c70*/  UMOV UR11, 0x40000040 ;  /* 0x40000040000b7882 */ /* 0x000fc60000000000 */
[----:B------:R-:W-:Y:S02]  /*1c80*/  UMOV UR8, UR12 ;  /* 0x0000000c00087c82 */ /* 0x000fe40008000000 */
[----:B------:R-:W-:Y:S02]  /*1c90*/  UMOV UR10, UR13 ;  /* 0x0000000d000a7c82 */ /* 0x000fe40008000000 */
[----:B------:R-:W-:Y:S01]  /*1ca0*/  HGMMA.64x256x8.F32.TF32 R24, gdesc[UR8], R24, gsb0 ;  /* 0x07e00000081879f0 */ /* 0x000fe20008002818 */
        /* <DEDUP_REMOVED lines=58> */
[----:B------:R-:W-:Y:S01]  /*2050*/  BPT.TRAP 0x1 ;  /* 0x000000040000795c */ /* 0x000fe20000300000 */
.L_x_26:
[----:B------:R-:W-:Y:S01]  /*2060*/  ULEA UR8, UR7, UR41, 0x3 ;  /* 0x0000002907087291 */ /* 0x000fe2000f8e183f */
[----:B------:R-:W-:-:S03]  /*2070*/  ISETP.GT.U32.AND P1, PT, R16, 0x1, PT ;  /* 0x000000011000780c */ /* 0x000fc60003f24070 */
[----:B------:R-:W-:-:S04]  /*2080*/  UIADD3 UR8, UR8, 0x18, URZ ;  /* 0x0000001808087890 */ /* 0x000fc8000fffe03f */
[----:B------:R-:W-:-:S09]  /*2090*/  UPRMT UR8, URZ, 0x654, UR8 ;  /* 0x000006543f087896 */ /* 0x000fd20008000008 */
[----:B------:R-:W-:Y:S01]  /*20a0*/  SYNCS.ARRIVE.TRANS64.RED.A1T0 RZ, [UR8], RZ ;  /* 0x000000ffffff79a7 */ /* 0x000fe20008100408 */
[----:B------:R-:W-:Y:S05]  /*20b0*/  @P1 BRA `(.L_x_27) ;  /* 0x0000000000041947 */ /* 0x000fea0003800000 */
[----:B------:R-:W-:Y:S01]  /*20c0*/  BPT.TRAP 0x1 ;  /* 0x000000040000795c */ /* 0x000fe20000300000 */
.L_x_27:
[----:B------:R-:W-:Y:S01]  /*20d0*/  UIADD3 UR6, UR6, 0x1, URZ ;  /* 0x0000000106067890 */ /* 0x000fe2000fffe03f */
[C---:B------:R-:W-:Y:S01]  /*20e0*/  ISETP.GT.AND P1, PT, R0.reuse, 0x1, PT ;  /* 0x000000010000780c */ /* 0x040fe20003f24270 */
[----:B------:R-:W-:Y:S01]  /*20f0*/  UIADD3 UR7, UR7, 0x1, URZ ;  /* 0x0000000107077890 */ /* 0x000fe2000fffe03f */
[----:B------:R-:W-:Y:S01]  /*2100*/  VIADD R0, R0, 0xffffffff ;  /* 0xffffffff00007836 */ /* 0x000fe20000000000 */
[----:B------:R-:W-:Y:S02]  /*2110*/  UISETP.NE.AND UP0, UPT, UR6, 0x3, UPT ;  /* 0x000000030600788c */ /* 0x000fe4000bf05270 */
[----:B------:R-:W-:Y:S02]  /*2120*/  UISETP.NE.AND UP1, UPT, UR7, 0x3, UPT ;  /* 0x000000030700788c */ /* 0x000fe4000bf25270 */
[----:B------:R-:W-:Y:S02]  /*2130*/  USEL UR8, URZ, 0x1, UP0 ;  /* 0x000000013f087887 */ /* 0x000fe40008000000 */
[----:B------:R-:W-:-:S02]  /*2140*/  USEL UR6, UR6, URZ, UP0 ;  /* 0x0000003f06067287 */ /* 0x000fc40008000000 */
[----:B------:R-:W-:Y:S02]  /*2150*/  USEL UR7, UR7, URZ, UP1 ;  /* 0x0000003f07077287 */ /* 0x000fe40008800000 */
[----:B------:R-:W-:Y:S01]  /*2160*/  LOP3.LUT R5, R5, UR8, RZ, 0x3c, !PT ;  /* 0x0000000805057c12 */ /* 0x000fe2000f8e3cff */
[----:B------:R-:W-:Y:S09]  /*2170*/  @P1 BRA `(.L_x_28) ;  /* 0xfffffff800841947 */ /* 0x000ff2000383ffff */
.L_x_21:
[----:B-12---:R-:W1:Y:S01]  /*2180*/  LDC R0, c[0x0][0x28c] ;  /* 0x0000a300ff007b82 */ /* 0x006e620000000800 */
[----:B------:R2:W-:Y:S01]  /*2190*/  SYNCS.ARRIVE.TRANS64.A1T0 RZ, [R158+UR45], RZ ;  /* 0x000000ff9eff79a7 */ /* 0x0005e2000810002d */
[----:B-1----:R-:W-:-:S13]  /*21a0*/  ISETP.GE.AND P1, PT, R0, 0x1, PT ;  /* 0x000000010000780c */ /* 0x002fda0003f26270 */
[----:B--2---:R-:W-:Y:S05]  /*21b0*/  @!P1 BRA `(.L_x_29) ;  /* 0x0000000000349947 */ /* 0x004fea0003800000 */
[----:B------:R-:W-:Y:S05]  /*21c0*/  @!P0 BRA `(.L_x_30) ;  /* 0x0000000000048947 */ /* 0x000fea0003800000 */
[----:B------:R-:W-:Y:S01]  /*21d0*/  BPT.TRAP 0x1 ;  /* 0x000000040000795c */ /* 0x000fe20000300000 */
.L_x_30:
[----:B------:R-:W-:Y:S01]  /*21e0*/  UIADD3 UR6, UR43, UR38, URZ ;  /* 0x000000262b067290 */ /* 0x000fe2000fffe03f */
[----:B------:R-:W-:-:S03]  /*21f0*/  ISETP.GT.U32.AND P0, PT, R16, 0x1, PT ;  /* 0x000000011000780c */ /* 0x000fc60003f04070 */
[----:B------:R-:W-:-:S04]  /*2200*/  UIMAD.WIDE.U32 UR4, UR6, -0x55555555, URZ ;  /* 0xaaaaaaab060478a5 */ /* 0x000fc8000f8e003f */
[----:B------:R-:W-:-:S04]  /*2210*/  USHF.R.U32.HI UR4, URZ, 0x1, UR5 ;  /* 0x000000013f047899 */ /* 0x000fc80008011605 */
[----:B------:R-:W-:-:S04]  /*2220*/  UIMAD UR6, UR4, -0x3, UR6 ;  /* 0xfffffffd040678a4 */ /* 0x000fc8000f8e0206 */
[----:B------:R-:W-:-:S04]  /*2230*/  ULEA UR6, UR6, UR41, 0x3 ;  /* 0x0000002906067291 */ /* 0x000fc8000f8e183f */
[----:B------:R-:W-:-:S04]  /*2240*/  UIADD3 UR6, UR6, 0x18, URZ ;  /* 0x0000001806067890 */ /* 0x000fc8000fffe03f */
[----:B------:R-:W-:-:S09]  /*2250*/  UPRMT UR6, URZ, 0x654, UR6 ;  /* 0x000006543f067896 */ /* 0x000fd20008000006 */
[----:B------:R-:W-:Y:S01]  /*2260*/  SYNCS.ARRIVE.TRANS64.RED.A1T0 RZ, [UR6], RZ ;  /* 0x000000ffffff79a7 */ /* 0x000fe20008100406 */
[----:B------:R-:W-:Y:S05]  /*2270*/  @P0 BRA `(.L_x_29) ;  /* 0x0000000000040947 */ /* 0x000fea0003800000 */
[----:B------:R-:W-:Y:S01]  /*2280*/  BPT.TRAP 0x1 ;  /* 0x000000040000795c */ /* 0x000fe20000300000 */
.L_x_29:
[----:B------:R-:W-:Y:S01]  /*2290*/  SHF.L.U32 R0, R171, 0x1f, RZ ;  /* 0x0000001fab007819 */ /* 0x000fe200000006ff */
[----:B------:R-:W-:Y:S01]  /*22a0*/  UIADD3 UR38, UR44, UR38, URZ ;  /* 0x000000262c267290 */ /* 0x000fe2000fffe03f */
[----:B------:R-:W1:Y:S01]  /*22b0*/  LDC R7, c[0x0][0x288] ;  /* 0x0000a200ff077b82 */ /* 0x000e620000000800 */
[----:B------:R-:W-:Y:S01]  /*22c0*/  UISETP.GE.U32.AND UP1, UPT, UR44, 0x3, UPT ;  /* 0x000000032c00788c */ /* 0x000fe2000bf26070 */
[----:B------:R-:W-:Y:S01]  /*22d0*/  IMAD.SHL.U32 R8, R156, 0x2, RZ ;  /* 0x000000029c087824 */ /* 0x000fe200078e00ff */
[----:B------:R-:W-:Y:S02]  /*22e0*/  UISETP.GT.U32.AND UP0, UPT, UR38, 0x2, UPT ;  /* 0x000000022600788c */ /* 0x000fe4000bf04070 */
[----:B------:R-:W-:Y:S02]  /*22f0*/  UIMAD.WIDE.U32 UR4, UR38, -0x55555555, URZ ;  /* 0xaaaaaaab260478a5 */ /* 0x000fe4000f8e003f */
[----:B------:R-:W-:Y:S01]  /*2300*/  UISETP.LT.U32.AND UP0, UPT, UR44, 0x3, UP0 ;  /* 0x000000032c00788c */ /* 0x000fe20008701070 */
[----:B------:R-:W2:Y:S01]  /*2310*/  SYNCS.PHASECHK.TRANS64.TRYWAIT P0, [R157+UR42+0x10], R0 ;  /* 0x000010009d0075a7 */ /* 0x000ea2000800016a */
[----:B------:R-:W-:Y:S01]  /*2320*/  USHF.R.U32.HI UR4, URZ, 0x1, UR5 ;  /* 0x000000013f047899 */ /* 0x000fe20008011605 */
[----:B------:R-:W-:Y:S01]  /*2330*/  SHF.R.S32.HI R9, RZ, 0x1f, R8 ;  /* 0x0000001fff097819 */ /* 0x000fe20000011408 */
[----:B------:R-:W-:-:S02]  /*2340*/  USEL UR6, URZ, 0x1, !UP0 ;  /* 0x000000013f067887 */ /* 0x000fc4000c000000 */
[----:B------:R-:W-:Y:S02]  /*2350*/  UIMAD UR38, UR4, -0x3, UR38 ;  /* 0xfffffffd042678a4 */ /* 0x000fe4000f8e0226 */
[----:B------:R-:W-:-:S04]  /*2360*/  ULOP3.LUT UR39, UR39, UR6, URZ, 0x3c, !UPT ;  /* 0x0000000627277292 */ /* 0x000fc8000f8e3c3f */
[----:B------:R-:W-:Y:S01]  /*2370*/  @UP1 ULOP3.LUT UR39, UR39, 0x1, UR4, 0x78, !UPT ;  /* 0x0000000127271892 */ /* 0x000fe2000f8e7804 */
[----:B-12---:R-:W-:Y:S11]  /*2380*/  @!P0 BRA `(.L_x_31) ;  /* 0x0000007c002c8947 */ /* 0x006ff60003800000 */
.L_x_312:
[----:B------:R-:W-:Y:S01]  /*2390*/  IMAD.SHL.U32 R6, R19, 0x40, RZ ;  /* 0x0000004013067824 */ /* 0x000fe200078e00ff */
[----:B------:R-:W-:Y:S01]  /*23a0*/  ULDC UR6, c[0x0][0x284] ;  /* 0x0000a10000067ab9 */ /* 0x000fe20000000800 */
[----:B------:R-:W-:Y:S01]  /*23b0*/  IMAD.SHL.U32 R14, R22, 0x100, RZ ;  /* 0x00000100160e7824 */ /* 0x000fe200078e00ff */
[----:B------:R-:W-:Y:S01]  /*23c0*/  SHF.R.S32.HI R165, RZ, 0x1f, R2 ;  /* 0x0000001fffa57819 */ /* 0x000fe20000011402 */
[----:B------:R-:W-:Y:S01]  /*23d0*/  ULDC.64 UR4, c[0x0][0x5d0] ;  /* 0x0001740000047ab9 */ /* 0x000fe20000000a00 */
[----:B------:R-:W-:Y:S01]  /*23e0*/  ISETP.GE.AND P0, PT, R6, UR6, PT ;  /* 0x0000000606007c0c */ /* 0x000fe2000bf06270 */
[----:B------:R-:W-:Y:S01]  /*23f0*/  IMAD.WIDE.U32 R4, R2, UR4, R8 ;  /* 0x0000000402047c25 */ /* 0x000fe2000f8e0008 */
[----:B------:R-:W-:Y:S02]  /*2400*/  SHF.R.S32.HI R15, RZ, 0x1f, R14 ;  /* 0x0000001fff0f7819 */ /* 0x000fe4000001140e */
[C---:B------:R-:W-:Y:S01]  /*2410*/  ISETP.GE.OR P0, PT, R14.reuse, R7, P0 ;  /* 0x000000070e00720c */ /* 0x040fe20000706670 */
[----:B------:R-:W-:Y:S01]  /*2420*/  IMAD R3, R165, UR4, RZ ;  /* 0x00000004a5037c24 */ /* 0x000fe2000f8e02ff */
[----:B------:R-:W-:-:S03]  /*2430*/  IADD3 R4, P1, R14, R4, RZ ;  /* 0x000000040e047210 */ /* 0x000fc60007f3e0ff */
[----:B------:R-:W-:-:S05]  /*2440*/  IMAD R3, R2, UR5, R3 ;  /* 0x0000000502037c24 */ /* 0x000fca000f8e0203 */
[----:B------:R-:W-:-:S03]  /*2450*/  IADD3.X R5, R15, R5, R3, P1, !PT ;  /* 0x000000050f057210 */ /* 0x000fc60000ffe403 */
[----:B------:R-:W-:Y:S05]  /*2460*/  @P0 BRA `(.L_x_32) ;  /* 0x0000006400000947 */ /* 0x000fea0003800000 */
[----:B------:R-:W2:Y:S01]  /*2470*/  LDC.64 R10, c[0x0][0x5c8] ;  /* 0x00017200ff0a7b82 */ /* 0x000ea20000000a00 */
[----:B-----5:R-:W-:Y:S01]  /*2480*/  FSETP.NEU.AND P1, PT, R152, RZ, PT ;  /* 0x000000ff9800720b */ /* 0x020fe20003f2d000 */
[----:B------:R-:W-:Y:S01]  /*2490*/  IMAD R3, R156, -0x2, R7 ;  /* 0xfffffffe9c037824 */ /* 0x000fe200078e0207 */
[----:B------:R-:W-:Y:S01]  /*24a0*/  BSSY B0, `(.L_x_32) ;  /* 0x000063c000007945 */ /* 0x000fe20003800000 */
[----:B------:R-:W-:-:S04]  /*24b0*/  IMAD.WIDE R162, R19, 0x40, R154 ;  /* 0x0000004013a27825 */ /* 0x000fc800078e029a */
[----:B-1----:R-:W-:Y:S02]  /*24c0*/  IMAD.IADD R0, R3, 0x1, -R14 ;  /* 0x0000000103007824 */ /* 0x002fe400078e0a0e */
[----:B------:R-:W-:-:S03]  /*24d0*/  IMAD.IADD R3, R161, 0x1, -R6 ;  /* 0x00000001a1037824 */ /* 0x000fc600078e0a06 */
[----:B------:R-:W-:-:S04]  /*24e0*/  ISETP.GT.AND P0, PT, R0, RZ, PT ;  /* 0x000000ff0000720c */ /* 0x000fc80003f04270 */
[----:B------:R-:W-:Y:S01]  /*24f0*/  ISETP.GT.AND P4, PT, R3, RZ, P0 ;  /* 0x000000ff0300720c */ /* 0x000fe20000784270 */
[-C--:B--2---:R-:W-:Y:S02]  /*2500*/  IMAD R6, R163, R10.reuse, RZ ;  /* 0x0000000aa3067224 */ /* 0x084fe400078e02ff */
[----:B------:R-:W-:-:S04]  /*2510*/  IMAD.WIDE.U32 R172, R162, R10, R4 ;  /* 0x0000000aa2ac7225 */ /* 0x000fc800078e0004 */
[----:B------:R-:W-:-:S04]  /*2520*/  IMAD R5, R162, R11, R6 ;  /* 0x0000000ba2057224 */ /* 0x000fc800078e0206 */
[----:B------:R-:W-:Y:S01]  /*2530*/  IMAD.IADD R177, R173, 0x1, R5 ;  /* 0x00000001adb17824 */ /* 0x000fe200078e0205 */
[----:B------:R-:W-:Y:S06]  /*2540*/  @!P1 BRA `(.L_x_33) ;  /* 0x0000004400949947 */ /* 0x000fec0003800000 */
[----:B------:R-:W1:Y:S01]  /*2550*/  LDC.64 R20, c[0x0][0x5b8] ;  /* 0x00016e00ff147b82 */ /* 0x000e620000000a00 */
[----:B------:R-:W-:-:S07]  /*2560*/  ULDC.64 UR4, c[0x0][0x5c0] ;  /* 0x0001700000047ab9 */ /* 0x000fce0000000a00 */
[----:B------:R-:W2:Y:S08]  /*2570*/  LDC.64 R174, c[0x0][0x5b0] ;  /* 0x00016c00ffae7b82 */ /* 0x000eb00000000a00 */
[----:B0-----:R-:W0:Y:S01]  /*2580*/  LDC.64 R12, c[0x0][0x5a8] ;  /* 0x00016a00ff0c7b82 */ /* 0x001e220000000a00 */
[-C--:B-1----:R-:W-:Y:S02]  /*2590*/  IMAD R6, R165, R20.reuse, RZ ;  /* 0x00000014a5067224 */ /* 0x082fe400078e02ff */
[----:B------:R-:W-:-:S04]  /*25a0*/  IMAD.WIDE.U32 R4, R2, R20, R8 ;  /* 0x0000001402047225 */ /* 0x000fc800078e0008 */
[----:B------:R-:W-:Y:S01]  /*25b0*/  IMAD R173, R2, R21, R6 ;  /* 0x0000001502ad7224 */ /* 0x000fe200078e0206 */
[----:B------:R-:W-:Y:S01]  /*25c0*/  IADD3 R164, P1, R14, R4, RZ ;  /* 0x000000040ea47210 */ /* 0x000fe20007f3e0ff */
[----:B--2---:R-:W-:-:S03]  /*25d0*/  IMAD R4, R163, R174, RZ ;  /* 0x000000aea3047224 */ /* 0x004fc600078e02ff */
[----:B------:R-:W-:Y:S01]  /*25e0*/  IADD3.X R165, R15, R5, R173, P1, !PT ;  /* 0x000000050fa57210 */ /* 0x000fe20000ffe4ad */
[C---:B------:R-:W-:Y:S02]  /*25f0*/  IMAD R163, R162.reuse, R175, R4 ;  /* 0x000000afa2a37224 */ /* 0x040fe400078e0204 */
[----:B------:R-:W-:-:S04]  /*2600*/  IMAD.WIDE.U32 R4, R162, R174, R164 ;  /* 0x000000aea2047225 */ /* 0x000fc800078e00a4 */
[----:B------:R-:W-:Y:S01]  /*2610*/  IMAD.IADD R5, R5, 0x1, R163 ;  /* 0x0000000105057824 */ /* 0x000fe200078e02a3 */
[----:B0-----:R-:W-:-:S04]  /*2620*/  LEA R6, P1, R4, R12, 0x2 ;  /* 0x0000000c04067211 */ /* 0x001fc800078210ff */
[----:B------:R-:W-:-:S05]  /*2630*/  LEA.HI.X R7, R4, R13, R5, 0x2, P1 ;  /* 0x0000000d04077211 */ /* 0x000fca00008f1405 */
[----:B------:R0:W2:Y:S01]  /*2640*/  @P4 LDG.E.LTC128B R19, desc[UR36][R6.64] ;  /* 0x0000002406134981 */ /* 0x0000a2000c1e1920 */
[----:B------:R-:W-:Y:S01]  /*2650*/  IMAD.WIDE.U32 R4, R162, R174, R14 ;  /* 0x000000aea2047225 */ /* 0x000fe200078e000e */
[C---:B------:R-:W-:Y:S01]  /*2660*/  SHF.L.U64.HI R169, R174.reuse, 0x3, R175 ;  /* 0x00000003aea97819 */ /* 0x040fe200000102af */
[----:B------:R-:W-:Y:S01]  /*2670*/  BSSY B1, `(.L_x_34) ;  /* 0x0000017000017945 */ /* 0x000fe20003800000 */
[----:B------:R-:W-:Y:S01]  /*2680*/  ISETP.GT.AND P0, PT, R3, 0x8, P0 ;  /* 0x000000080300780c */ /* 0x000fe20000704270 */
[----:B------:R-:W-:Y:S01]  /*2690*/  IMAD.SHL.U32 R168, R174, 0x8, RZ ;  /* 0x00000008aea87824 */ /* 0x000fe200078e00ff */
[----:B------:R-:W-:-:S03]  /*26a0*/  IADD3 R166, P1, R8, R4, RZ ;  /* 0x0000000408a67210 */ /* 0x000fc60007f3e0ff */
[----:B------:R-:W-:Y:S01]  /*26b0*/  IMAD.WIDE.U32 R168, R162, R174, R168 ;  /* 0x000000aea2a87225 */ /* 0x000fe200078e00a8 */
[----:B------:R-:W-:Y:S02]  /*26c0*/  IADD3.X R167, R9, R163, R5, P1, !PT ;  /* 0x000000a309a77210 */ /* 0x000fe40000ffe405 */
[----:B------:R-:W-:Y:S01]  /*26d0*/  LEA R4, P1, R172, UR4, 0x2 ;  /* 0x00000004ac047c11 */ /* 0x000fe2000f8210ff */
[----:B------:R-:W-:Y:S02]  /*26e0*/  IMAD.IADD R175, R163, 0x1, R169 ;  /* 0x00000001a3af7824 */ /* 0x000fe400078e02a9 */
[----:B------:R-:W-:Y:S01]  /*26f0*/  IMAD.WIDE.U32 R166, R2, R20, R166 ;  /* 0x0000001402a67225 */ /* 0x000fe200078e00a6 */
[----:B------:R-:W-:-:S03]  /*2700*/  LEA.HI.X R5, R172, UR5, R177, 0x2, P1 ;  /* 0x00000005ac057c11 */ /* 0x000fc600088f14b1 */
[----:B------:R-:W-:Y:S01]  /*2710*/  IMAD.IADD R21, R173, 0x1, R167 ;  /* 0x00000001ad157824 */ /* 0x000fe200078e02a7 */
[----:B0-----:R-:W-:Y:S01]  /*2720*/  LEA R6, P1, R166, R12, 0x2 ;  /* 0x0000000ca6067211 */ /* 0x001fe200078210ff */
[----:B--2---:R-:W-:-:S04]  /*2730*/  FMUL R7, R19, R152 ;  /* 0x0000009813077220 */ /* 0x004fc80000400000 */
[----:B------:R-:W-:Y:S01]  /*2740*/  FFMA R167, R24, R153, R7 ;  /* 0x0000009918a77223 */ /* 0x000fe20000000007 */
[----:B------:R-:W-:Y:S02]  /*2750*/  LEA.HI.X R7, R166, R13, R21, 0x2, P1 ;  /* 0x0000000da6077211 */ /* 0x000fe400008f1415 */
[----:B------:R-:W-:Y:S02]  /*2760*/  ISETP.GT.AND P1, PT, R0, 0x1, PT ;  /* 0x000000010000780c */ /* 0x000fe40003f24270 */
[----:B------:R0:W-:Y:S01]  /*2770*/  @P4 STG.E desc[UR36][R4.64], R167 ;  /* 0x000000a704004986 */ /* 0x0001e2000c101924 */
[----:B------:R-:W-:Y:S02]  /*2780*/  IADD3 R21, P2, R164, R168, RZ ;  /* 0x000000a8a4157210 */ /* 0x000fe40007f5e0ff */
[----:B------:R-:W-:Y:S02]  /*2790*/  ISETP.GT.AND P4, PT, R3, RZ, P1 ;  /* 0x000000ff0300720c */ /* 0x000fe40000f84270 */
[----:B------:R-:W-:Y:S01]  /*27a0*/  LEA R162, P3, R21, R12, 0x2 ;  /* 0x0000000c15a27211 */ /* 0x000fe200078610ff */
[----:B------:R-:W-:-:S10]  /*27b0*/  IMAD.X R164, R175, 0x1, R165, P2 ;  /* 0x00000001afa47824 */ /* 0x000fd400010e06a5 */
[----:B0-----:R-:W-:Y:S05]  /*27c0*/  @!P4 BRA `(.L_x_35) ;  /* 0x000000000004c947 */ /* 0x001fea0003800000 */
[----:B------:R0:W5:Y:S02]  /*27d0*/  LDG.E.LTC128B R19, desc[UR36][R6.64+0x4] ;  /* 0x0000042406137981 */ /* 0x000164000c1e1920 */
.L_x_35:
[----:B------:R-:W-:Y:S05]  /*27e0*/  BSYNC B1 ;  /* 0x0000000000017941 */ /* 0x000fea0003800000 */
.L_x_34:
[----:B-----5:R-:W-:Y:S01]  /*27f0*/  FMUL R22, R19, R152 ;  /* 0x0000009813167220 */ /* 0x020fe20000400000 */
[----:B------:R-:W-:-:S03]  /*2800*/  LEA.HI.X R163, R21, R13, R164, 0x2, P3 ;  /* 0x0000000d15a37211 */ /* 0x000fc600018f14a4 */
[----:B------:R-:W-:-:S05]  /*2810*/  FFMA R25, R25, R153, R22 ;  /* 0x0000009919197223 */ /* 0x000fca0000000016 */
[----:B------:R1:W-:Y:S04]  /*2820*/  @P4 STG.E desc[UR36][R4.64+0x4], R25 ;  /* 0x0000041904004986 */ /* 0x0003e8000c101924 */
[----:B------:R-:W2:Y:S01]  /*2830*/  @P0 LDG.E.LTC128B R19, desc[UR36][R162.64] ;  /* 0x00000024a2130981 */ /* 0x000ea2000c1e1920 */
[----:B------:R-:W-:Y:S01]  /*2840*/  IADD3 R8, P2, P3, R8, R168, R14 ;  /* 0x000000a808087210 */ /* 0x000fe20007b5e00e */
[----:B------:R-:W-:Y:S01]  /*2850*/  BSSY B1, `(.L_x_36) ;  /* 0x0000010000017945 */ /* 0x000fe20003800000 */
[C---:B------:R-:W-:Y:S02]  /*2860*/  SHF.L.U64.HI R11, R10.reuse, 0x5, R11 ;  /* 0x000000050a0b7819 */ /* 0x040fe4000001020b */
[----:B------:R-:W-:Y:S02]  /*2870*/  IADD3.X R9, R9, R175, R15, P2, P3 ;  /* 0x000000af09097210 */ /* 0x000fe400017e640f */
[----:B------:R-:W-:-:S02]  /*2880*/  LEA R10, P3, R10, R4, 0x5 ;  /* 0x000000040a0a7211 */ /* 0x000fc400078628ff */
[----:B------:R-:W-:Y:S01]  /*2890*/  ISETP.GT.AND P1, PT, R3, 0x8, P1 ;  /* 0x000000080300780c */ /* 0x000fe20000f24270 */
[----:B------:R-:W-:Y:S01]  /*28a0*/  IMAD.WIDE.U32 R20, R2, R20, R8 ;  /* 0x0000001402147225 */ /* 0x000fe200078e0008 */
[----:B------:R-:W-:-:S03]  /*28b0*/  ISETP.GT.AND P2, PT, R0, 0x8, PT ;  /* 0x000000080000780c */ /* 0x000fc60003f44270 */
[----:B------:R-:W-:Y:S01]  /*28c0*/  IMAD.X R11, R11, 0x1, R5, P3 ;  /* 0x000000010b0b7824 */ /* 0x000fe200018e0605 */
[----:B------:R-:W-:Y:S01]  /*28d0*/  LEA R8, P4, R20, R12, 0x2 ;  /* 0x0000000c14087211 */ /* 0x000fe200078810ff */
[----:B------:R-:W-:Y:S02]  /*28e0*/  IMAD.IADD R2, R173, 0x1, R21 ;  /* 0x00000001ad027824 */ /* 0x000fe400078e0215 */
[----:B--2---:R-:W-:-:S04]  /*28f0*/  FMUL R9, R19, R152 ;  /* 0x0000009813097220 */ /* 0x004fc80000400000 */
[----:B------:R-:W-:Y:S01]  /*2900*/  FFMA R15, R26, R153, R9 ;  /* 0x000000991a0f7223 */ /* 0x000fe20000000009 */
[----:B------:R-:W-:-:S04]  /*2910*/  LEA.HI.X R9, R20, R13, R2, 0x2, P4 ;  /* 0x0000000d14097211 */ /* 0x000fc800020f1402 */
[----:B------:R1:W-:Y:S01]  /*2920*/  @P0 STG.E desc[UR36][R10.64], R15 ;  /* 0x0000000f0a000986 */ /* 0x0003e2000c101924 */
[----:B------:R-:W-:Y:S05]  /*2930*/  @!P1 BRA `(.L_x_37) ;  /* 0x0000000000049947 */ /* 0x000fea0003800000 */
[----:B------:R2:W5:Y:S02]  /*2940*/  LDG.E.LTC128B R19, desc[UR36][R8.64+0x4] ;  /* 0x0000042408137981 */ /* 0x000564000c1e1920 */
.L_x_37:
[----:B------:R-:W-:Y:S05]  /*2950*/  BSYNC B1 ;  /* 0x0000000000017941 */ /* 0x000fea0003800000 */
.L_x_36:
[----:B-----5:R-:W-:Y:S01]  /*2960*/  FMUL R2, R19, R152 ;  /* 0x0000009813027220 */ /* 0x020fe20000400000 */
[----:B------:R-:W-:Y:S01]  /*2970*/  ISETP.GT.AND P3, PT, R3, RZ, P2 ;  /* 0x000000ff0300720c */ /* 0x000fe20001764270 */
[----:B------:R-:W-:Y:S01]  /*2980*/  BSSY B1, `(.L_x_38) ;  /* 0x0000006000017945 */ /* 0x000fe20003800000 */
[----:B------:R-:W-:Y:S01]  /*2990*/  ISETP.GT.AND P0, PT, R0, 0x9, PT ;  /* 0x000000090000780c */ /* 0x000fe20003f04270 */
[----:B------:R-:W-:-:S05]  /*29a0*/  FFMA R27, R27, R153, R2 ;  /* 0x000000991b1b7223 */ /* 0x000fca0000000002 */
[----:B------:R3:W-:Y:S05]  /*29b0*/  @P1 STG.E desc[UR36][R10.64+0x4], R27 ;  /* 0x0000041b0a001986 */ /* 0x0007ea000c101924 */
[----:B------:R-:W-:Y:S05]  /*29c0*/  @!P3 BRA `(.L_x_39) ;  /* 0x000000000004b947 */ /* 0x000fea0003800000 */
[----:B------:R4:W5:Y:S02]  /*29d0*/  LDG.E.LTC128B R19, desc[UR36][R6.64+0x20] ;  /* 0x0000202406137981 */ /* 0x000964000c1e1920 */
.L_x_39:
[----:B------:R-:W-:Y:S05]  /*29e0*/  BSYNC B1 ;  /* 0x0000000000017941 */ /* 0x000fea0003800000 */
.L_x_38:
[----:B-----5:R-:W-:Y:S01]  /*29f0*/  FMUL R13, R19, R152 ;  /* 0x00000098130d7220 */ /* 0x020fe20000400000 */
[----:B------:R-:W-:Y:S01]  /*2a00*/  ISETP.GT.AND P1, PT, R3, RZ, P0 ;  /* 0x000000ff0300720c */ /* 0x000fe20000724270 */
[----:B------:R-:W-:Y:S02]  /*2a10*/  BSSY B1, `(.L_x_40) ;  /* 0x0000005000017945 */ /* 0x000fe40003800000 */
[----:B------:R-:W-:-:S05]  /*2a20*/  FFMA R13, R28, R153, R13 ;  /* 0x000000991c0d7223 */ /* 0x000fca000000000d */
[----:B------:R0:W-:Y:S05]  /*2a30*/  @P3 STG.E desc[UR36][R4.64+0x20], R13 ;  /* 0x0000200d04003986 */ /* 0x0001ea000c101924 */
[----:B------:R-:W-:Y:S05]  /*2a40*/  @!P1 BRA `(.L_x_41) ;  /* 0x0000000000049947 */ /* 0x000fea0003800000 */
[----:B------:R0:W5:Y:S02]  /*2a50*/  LDG.E.LTC128B R19, desc[UR36][R6.64+0x24] ;  /* 0x0000242406137981 */ /* 0x000164000c1e1920 */
.L_x_41:
[----:B------:R-:W-:Y:S05]  /*2a60*/  BSYNC B1 ;  /* 0x0000000000017941 */ /* 0x000fea0003800000 */
.L_x_40:
[----:B-----5:R-:W-:Y:S01]  /*2a70*/  FMUL R2, R19, R152 ;  /* 0x0000009813027220 */ /* 0x020fe20000400000 */
[----:B------:R-:W-:Y:S01]  /*2a80*/  ISETP.GT.AND P2, PT, R3, 0x8, P2 ;  /* 0x000000080300780c */ /* 0x000fe20001744270 */
[----:B------:R-:W-:Y:S02]  /*2a90*/  BSSY B1, `(.L_x_42) ;  /* 0x0000005000017945 */ /* 0x000fe40003800000 */
[----:B------:R-:W-:-:S05]  /*2aa0*/  FFMA R29, R29, R153, R2 ;  /* 0x000000991d1d7223 */ /* 0x000fca0000000002 */
[----:B------:R0:W-:Y:S05]  /*2ab0*/  @P1 STG.E desc[UR36][R4.64+0x24], R29 ;  /* 0x0000241d04001986 */ /* 0x0001ea000c101924 */
[----:B------:R-:W-:Y:S05]  /*2ac0*/  @!P2 BRA `(.L_x_43) ;  /* 0x000000000004a947 */ /* 0x000fea0003800000 */
[----:B------:R0:W5:Y:S02]  /*2ad0*/  LDG.E.LTC128B R19, desc[UR36][R8.64+0x20] ;  /* 0x0000202408137981 */ /* 0x000164000c1e1920 */
.L_x_43:
[----:B------:R-:W-:Y:S05]  /*2ae0*/  BSYNC B1 ;  /* 0x0000000000017941 */ /* 0x000fea0003800000 */
.L_x_42:
[----:B0----5:R-:W-:Y:S01]  /*2af0*/  FMUL R13, R19, R152 ;  /* 0x00000098130d7220 */ /* 0x021fe20000400000 */
[----:B------:R-:W-:Y:S01]  /*2b00*/  ISETP.GT.AND P0, PT, R3, 0x8, P0 ;  /* 0x000000080300780c */ /* 0x000fe20000704270 */
[----:B------:R-:W-:Y:S01]  /*2b10*/  BSSY B1, `(.L_x_44) ;  /* 0x0000006000017945 */ /* 0x000fe20003800000 */
[----:B------:R-:W-:Y:S01]  /*2b20*/  ISETP.GT.AND P1, PT, R0, 0x10, PT ;  /* 0x000000100000780c */ /* 0x000fe20003f24270 */
[----:B------:R-:W-:-:S05]  /*2b30*/  FFMA R13, R30, R153, R13 ;  /* 0x000000991e0d7223 */ /* 0x000fca000000000d */
[----:B------:R0:W-:Y:S05]  /*2b40*/  @P2 STG.E desc[UR36][R10.64+0x20], R13 ;  /* 0x0000200d0a002986 */ /* 0x0001ea000c101924 */
[----:B------:R-:W-:Y:S05]  /*2b50*/  @!P0 BRA `(.L_x_45) ;  /* 0x0000000000048947 */ /* 0x000fea0003800000 */
[----:B------:R0:W5:Y:S02]  /*2b60*/  LDG.E.LTC128B R19, desc[UR36][R8.64+0x24] ;  /* 0x0000242408137981 */ /* 0x000164000c1e1920 */
.L_x_45:
[----:B------:R-:W-:Y:S05]  /*2b70*/  BSYNC B1 ;  /* 0x0000000000017941 */ /* 0x000fea0003800000 */
.L_x_44:
        /* <DEDUP_REMOVED lines=8> */
.L_x_47:
[----:B------:R-:W-:Y:S05]  /*2c00*/  BSYNC B1 ;  /* 0x0000000000017941 */ /* 0x000fea0003800000 */
.L_x_46:
[----:B0----5:R-:W-:Y:S01]  /*2c10*/  FMUL R13, R19, R152 ;  /* 0x00000098130d7220 */ /* 0x021fe20000400000 */
[----:B------:R-:W-:Y:S01]  /*2c20*/  ISETP.GT.AND P0, PT, R3, RZ, P2 ;  /* 0x000000ff0300720c */ /* 0x000fe20001704270 */
[----:B------:R-:W-:Y:S02]  /*2c30*/  BSSY B1, `(.L_x_48) ;  /* 0x0000005000017945 */ /* 0x000fe40003800000 */
[----:B------:R-:W-:-:S05]  /*2c40*/  FFMA R13, R32, R153, R13 ;  /* 0x00000099200d7223 */ /* 0x000fca000000000d */
[----:B------:R0:W-:Y:S05]  /*2c50*/  @P3 STG.E desc[UR36][R4.64+0x40], R13 ;  /* 0x0000400d04003986 */ /* 0x0001ea000c101924 */
[----:B------:R-:W-:Y:S05]  /*2c60*/  @!P0 BRA `(.L_x_49) ;  /* 0x0000000000048947 */ /* 0x000fea0003800000 */
[----:B------:R0:W5:Y:S02]  /*2c70*/  LDG.E.LTC128B R19, desc[UR36][R6.64+0x44] ;  /* 0x0000442406137981 */ /* 0x000164000c1e1920 */
.L_x_49:
[----:B------:R-:W-:Y:S05]  /*2c80*/  BSYNC B1 ;  /* 0x0000000000017941 */ /* 0x000fea0003800000 */
.L_x_48:
[----:B-----5:R-:W-:Y:S01]  /*2c90*/  FMUL R2, R19, R152 ;  /* 0x0000009813027220 */ /* 0x020fe20000400000 */
[----:B------:R-:W-:Y:S01]  /*2ca0*/  ISETP.GT.AND P1, PT, R3, 0x8, P1 ;  /* 0x000000080300780c */ /* 0x000fe20000f24270 */
[----:B------:R-:W-:Y:S02]  /*2cb0*/  BSSY B1, `(.L_x_50) ;  /* 0x0000005000017945 */ /* 0x000fe40003800000 */
[----:B------:R-:W-:-:S05]  /*2cc0*/  FFMA R33, R33, R153, R2 ;  /* 0x0000009921217223 */ /* 0x000fca0000000002 */
[----:B------:R0:W-:Y:S05]  /*2cd0*/  @P0 STG.E desc[UR36][R4.64+0x44], R33 ;  /* 0x0000442104000986 */ /* 0x0001ea000c101924 */
[----:B------:R-:W-:Y:S05]  /*2ce0*/  @!P1 BRA `(.L_x_51) ;  /* 0x0000000000049947 */ /* 0x000fea0003800000 */
[----:B------:R0:W5:Y:S02]  /*2cf0*/  LDG.E.LTC128B R19, desc[UR36][R8.64+0x40] ;  /* 0x0000402408137981 */ /* 0x000164000c1e1920 */
.L_x_51:
[----:B------:R-:W-:Y:S05]  /*2d00*/  BSYNC B1 ;  /* 0x0000000000017941 */ /* 0x000fea0003800000 */
.L_x_50:
        /* <DEDUP_REMOVED lines=8> */
.L_x_53:
[----:B------:R-:W-:Y:S05]  /*2d90*/  BSYNC B1 ;  /* 0x0000000000017941 */ /* 0x000fea0003800000 */
.L_x_52:
        /* <DEDUP_REMOVED lines=8> */
.L_x_55:
[----:B------:R-:W-:Y:S05]  /*2e20*/  BSYNC B1 ;  /* 0x0000000000017941 */ /* 0x000fea0003800000 */
.L_x_54:
[----:B0----5:R-:W-:Y:S01]  /*2e30*/  FMUL R13, R19, R152 ;  /* 0x00000098130d7220 */ /* 0x021fe20000400000 */
[----:B------:R-:W-:Y:S01]  /*2e40*/  ISETP.GT.AND P2, PT, R3, RZ, P1 ;  /* 0x000000ff0300720c */ /* 0x000fe20000f44270 */
[----:B------:R-:W-:Y:S02]  /*2e50*/  BSSY B1, `(.L_x_56) ;  /* 0x0000005000017945 */ /* 0x000fe40003800000 */
[----:B------:R-:W-:-:S05]  /*2e60*/  FFMA R13, R36, R153, R13 ;  /* 0x00000099240d7223 */ /* 0x000fca000000000d */
[----:B------:R0:W-:Y:S05]  /*2e70*/  @P3 STG.E desc[UR36][R4.64+0x60], R13 ;  /* 0x0000600d04003986 */ /* 0x0001ea000c101924 */
[----:B------:R-:W-:Y:S05]  /*2e80*/  @!P2 BRA `(.L_x_57) ;  /* 0x000000000004a947 */ /* 0x000fea0003800000 */
[----:B------:R0:W5:Y:S02]  /*2e90*/  LDG.E.LTC128B R19, desc[UR36][R6.64+0x64] ;  /* 0x0000642406137981 */ /* 0x000164000c1e1920 */
.L_x_57:
[----:B------:R-:W-:Y:S05]  /*2ea0*/  BSYNC B1 ;  /* 0x0000000000017941 */ /* 0x000fea0003800000 */
.L_x_56:
[----:B-----5:R-:W-:Y:S01]  /*2eb0*/  FMUL R2, R19, R152 ;  /* 0x0000009813027220 */ /* 0x020fe20000400000 */
[----:B------:R-:W-:Y:S01]  /*2ec0*/  ISETP.GT.AND P0, PT, R3, 0x8, P0 ;  /* 0x000000080300780c */ /* 0x000fe20000704270 */
[----:B------:R-:W-:Y:S02]  /*2ed0*/  BSSY B1, `(.L_x_58) ;  /* 0x0000005000017945 */ /* 0x000fe40003800000 */
[----:B------:R-:W-:-:S05]  /*2ee0*/  FFMA R37, R37, R153, R2 ;  /* 0x0000009925257223 */ /* 0x000fca0000000002 */
[----:B------:R0:W-:Y:S05]  /*2ef0*/  @P2 STG.E desc[UR36][R4.64+0x64], R37 ;  /* 0x0000642504002986 */ /* 0x0001ea000c101924 */
[----:B------:R-:W-:Y:S05]  /*2f00*/  @!P0 BRA `(.L_x_59) ;  /* 0x0000000000048947 */ /* 0x000fea0003800000 */
[----:B------:R0:W5:Y:S02]  /*2f10*/  LDG.E.LTC128B R19, desc[UR36][R8.64+0x60] ;  /* 0x0000602408137981 */ /* 0x000164000c1e1920 */
.L_x_59:
[----:B------:R-:W-:Y:S05]  /*2f20*/  BSYNC B1 ;  /* 0x0000000000017941 */ /* 0x000fea0003800000 */
.L_x_58:
        /* <DEDUP_REMOVED lines=8> */
.L_x_61:
[----:B------:R-:W-:Y:S05]  /*2fb0*/  BSYNC B1 ;  /* 0x0000000000017941 */ /* 0x000fea0003800000 */
.L_x_60:
        /* <DEDUP_REMOVED lines=8> */
.L_x_63:
[----:B------:R-:W-:Y:S05]  /*3040*/  BSYNC B1 ;  /* 0x0000000000017941 */ /* 0x000fea0003800000 */
.L_x_62:
[----:B0----5:R-:W-:Y:S01]  /*3050*/  FMUL R13, R19, R152 ;  /* 0x00000098130d7220 */ /* 0x021fe20000400000 */
[----:B------:R-:W-:Y:S01]  /*3060*/  ISETP.GT.AND P1, PT, R3, RZ, P0 ;  /* 0x000000ff0300720c */ /* 0x000fe20000724270 */
[----:B------:R-:W-:Y:S02]  /*3070*/  BSSY B1, `(.L_x_64) ;  /* 0x0000005000017945 */ /* 0x000fe40003800000 */
[----:B------:R-:W-:-:S05]  /*3080*/  FFMA R13, R40, R153, R13 ;  /* 0x00000099280d7223 */ /* 0x000fca000000000d */
[----:B------:R0:W-:Y:S05]  /*3090*/  @P3 STG.E desc[UR36][R4.64+0x80], R13 ;  /* 0x0000800d04003986 */ /* 0x0001ea000c101924 */
[----:B------:R-:W-:Y:S05]  /*30a0*/  @!P1 BRA `(.L_x_65) ;  /* 0x0000000000049947 */ /* 0x000fea0003800000 */
[----:B------:R0:W5:Y:S02]  /*30b0*/  LDG.E.LTC128B R19, desc[UR36][R6.64+0x84] ;  /* 0x0000842406137981 */ /* 0x000164000c1e1920 */
.L_x_65:
[----:B------:R-:W-:Y:S05]  /*30c0*/  BSYNC B1 ;  /* 0x0000000000017941 */ /* 0x000fea0003800000 */
.L_x_64:
[----:B-----5:R-:W-:Y:S01]  /*30d0*/  FMUL R2, R19, R152 ;  /* 0x0000009813027220 */ /* 0x020fe20000400000 */
[----:B------:R-:W-:Y:S01]  /*30e0*/  ISETP.GT.AND P2, PT, R3, 0x8, P2 ;  /* 0x000000080300780c */ /* 0x000fe20001744270 */
[----:B------:R-:W-:Y:S02]  /*30f0*/  BSSY B1, `(.L_x_66) ;  /* 0x0000005000017945 */ /* 0x000fe40003800000 */
[----:B------:R-:W-:-:S05]  /*3100*/  FFMA R41, R41, R153, R2 ;  /* 0x0000009929297223 */ /* 0x000fca0000000002 */
[----:B------:R0:W-:Y:S05]  /*3110*/  @P1 STG.E desc[UR36][R4.64+0x84], R41 ;  /* 0x0000842904001986 */ /* 0x0001ea000c101924 */
[----:B------:R-:W-:Y:S05]  /*3120*/  @!P2 BRA `(.L_x_67) ;  /* 0x000000000004a947 */ /* 0x000fea0003800000 */
[----:B------:R0:W5:Y:S02]  /*3130*/  LDG.E.LTC128B R19, desc[UR36][R8.64+0x80] ;  /* 0x0000802408137981 */ /* 0x000164000c1e1920 */
.L_x_67:
[----:B------:R-:W-:Y:S05]  /*3140*/  BSYNC B1 ;  /* 0x0000000000017941 */ /* 0x000fea0003800000 */
.L_x_66:
        /* <DEDUP_REMOVED lines=8> */
.L_x_69:
[----:B------:R-:W-:Y:S05]  /*31d0*/  BSYNC B1 ;  /* 0x0000000000017941 */ /* 0x000fea0003800000 */
.L_x_68:
        /* <DEDUP_REMOVED lines=8> */
.L_x_71:
[----:B------:R-:W-:Y:S05]  /*3260*/  BSYNC B1 ;  /* 0x0000000000017941 */ /* 0x000fea0003800000 */
.L_x_70:
[----:B0----5:R-:W-:Y:S01]  /*3270*/  FMUL R13, R19, R152 ;  /* 0x00000098130d7220 */ /* 0x021fe20000400000 */
[----:B------:R-:W-:Y:S01]  /*3280*/  ISETP.GT.AND P0, PT, R3, RZ, P2 ;  /* 0x000000ff0300720c */ /* 0x000fe20001704270 */
[----:B------:R-:W-:Y:S02]  /*3290*/  BSSY B1, `(.L_x_72) ;  /* 0x0000005000017945 */ /* 0x000fe40003800000 */
[----:B------:R-:W-:-:S05]  /*32a0*/  FFMA R13, R44, R153, R13 ;  /* 0x000000992c0d7223 */ /* 0x000fca000000000d */
[----:B------:R0:W-:Y:S05]  /*32b0*/  @P3 STG.E desc[UR36][R4.64+0xa0], R13 ;  /* 0x0000a00d04003986 */ /* 0x0001ea000c101924 */
[----:B------:R-:W-:Y:S05]  /*32c0*/  @!P0 BRA `(.L_x_73) ;  /* 0x0000000000048947 */ /* 0x000fea0003800000 */
[----:B------:R0:W5:Y:S02]  /*32d0*/  LDG.E.LTC128B R19, desc[UR36][R6.64+0xa4] ;  /* 0x0000a42406137981 */ /* 0x000164000c1e1920 */
.L_x_73:
[----:B------:R-:W-:Y:S05]  /*32e0*/  BSYNC B1 ;  /* 0x0000000000017941 */ /* 0x000fea0003800000 */
.L_x_72:
[----:B-----5:R-:W-:Y:S01]  /*32f0*/  FMUL R2, R19, R152 ;  /* 0x0000009813027220 */ /* 0x020fe20000400000 */
[----:B------:R-:W-:Y:S01]  /*3300*/  ISETP.GT.AND P1, PT, R3, 0x8, P1 ;  /* 0x000000080300780c */ /* 0x000fe20000f24270 */
[----:B------:R-:W-:Y:S02]  /*3310*/  BSSY B1, `(.L_x_74) ;  /* 0x0000005000017945 */ /* 0x000fe40003800000 */
[----:B------:R-:W-:-:S05]  /*3320*/  FFMA R45, R45, R153, R2 ;  /* 0x000000992d2d7223 */ /* 0x000fca0000000002 */
[----:B------:R0:W-:Y:S05]  /*3330*/  @P0 STG.E desc[UR36][R4.64+0xa4], R45 ;  /* 0x0000a42d04000986 */ /* 0x0001ea000c101924 */
[----:B------:R-:W-:Y:S05]  /*3340*/  @!P1 BRA `(.L_x_75) ;  /* 0x0000000000049947 */ /* 0x000fea0003800000 */
[----:B------:R0:W5:Y:S02]  /*3350*/  LDG.E.LTC128B R19, desc[UR36][R8.64+0xa0] ;  /* 0x0000a02408137981 */ /* 0x000164000c1e1920 */
.L_x_75:
[----:B------:R-:W-:Y:S05]  /*3360*/  BSYNC B1 ;  /* 0x0000000000017941 */ /* 0x000fea0003800000 */
.L_x_74:
        /* <DEDUP_REMOVED lines=8> */
.L_x_77:
[----:B------:R-:W-:Y:S05]  /*33f0*/  BSYNC B1 ;  /* 0x0000000000017941 */ /* 0x000fea0003800000 */
.L_x_76:
        /* <DEDUP_REMOVED lines=8> */
.L_x_79:
[----:B------:R-:W-:Y:S05]  /*3480*/  BSYNC B1 ;  /* 0x0000000000017941 */ /* 0x000fea0003800000 */
.L_x_78:
[----:B0----5:R-:W-:Y:S01]  /*3490*/  FMUL R13, R19, R152 ;  /* 0x00000098130d7220 */ /* 0x021fe20000400000 */
[----:B------:R-:W-:Y:S01]  /*34a0*/  ISETP.GT.AND P2, PT, R3, RZ, P1 ;  /* 0x000000ff0300720c */ /* 0x000fe20000f44270 */
[----:B------:R-:W-:Y:S02]  /*34b0*/  BSSY B1, `(.L_x_80) ;  /* 0x0000005000017945 */ /* 0x000fe40003800000 */
[----:B------:R-:W-:-:S05]  /*34c0*/  FFMA R13, R48, R153, R13 ;  /* 0x00000099300d7223 */ /* 0x000fca000000000d */
[----:B------:R0:W-:Y:S05]  /*34d0*/  @P3 STG.E desc[UR36][R4.64+0xc0], R13 ;  /* 0x0000c00d04003986 */ /* 0x0001ea000c101924 */
[----:B------:R-:W-:Y:S05]  /*34e0*/  @!P2 BRA `(.L_x_81) ;  /* 0x000000000004a947 */ /* 0x000fea0003800000 */
[----:B------:R0:W5:Y:S02]  /*34f0*/  LDG.E.LTC128B R19, desc[UR36][R6.64+0xc4] ;  /* 0x0000c42406137981 */ /* 0x000164000c1e1920 */
.L_x_81:
[----:B------:R-:W-:Y:S05]  /*3500*/  BSYNC B1 ;  /* 0x0000000000017941 */ /* 0x000fea0003800000 */
.L_x_80:
[----:B-----5:R-:W-:Y:S01]  /*3510*/  FMUL R2, R19, R152 ;  /* 0x0000009813027220 */ /* 0x020fe20000400000 */
[----:B------:R-:W-:Y:S01]  /*3520*/  ISETP.GT.AND P0, PT, R3, 0x8, P0 ;  /* 0x000000080300780c */ /* 0x000fe20000704270 */
[----:B------:R-:W-:Y:S02]  /*3530*/  BSSY B1, `(.L_x_82) ;  /* 0x0000005000017945 */ /* 0x000fe40003800000 */
[----:B------:R-:W-:-:S05]  /*3540*/  FFMA R49, R49, R153, R2 ;  /* 0x0000009931317223 */ /* 0x000fca0000000002 */
[----:B------:R0:W-:Y:S05]  /*3550*/  @P2 STG.E desc[UR36][R4.64+0xc4], R49 ;  /* 0x0000c43104002986 */ /* 0x0001ea000c101924 */
[----:B------:R-:W-:Y:S05]  /*3560*/  @!P0 BRA `(.L_x_83) ;  /* 0x0000000000048947 */ /* 0x000fea0003800000 */
[----:B------:R0:W5:Y:S02]  /*3570*/  LDG.E.LTC128B R19, desc[UR36][R8.64+0xc0] ;  /* 0x0000c02408137981 */ /* 0x000164000c1e1920 */
.L_x_83:
[----:B------:R-:W-:Y:S05]  /*3580*/  BSYNC B1 ;  /* 0x0000000000017941 */ /* 0x000fea0003800000 */
.L_x_82:
        /* <DEDUP_REMOVED lines=8> */
.L_x_85:
[----:B------:R-:W-:Y:S05]  /*3610*/  BSYNC B1 ;  /* 0x0000000000017941 */ /* 0x000fea0003800000 */
.L_x_84:
        /* <DEDUP_REMOVED lines=8> */
.L_x_87:
[----:B------:R-:W-:Y:S05]  /*36a0*/  BSYNC B1 ;  /* 0x0000000000017941 */ /* 0x000fea0003800000 */
.L_x_86:
[----:B0----5:R-:W-:Y:S01]  /*36b0*/  FMUL R13, R19, R152 ;  /* 0x00000098130d7220 */ /* 0x021fe20000400000 */
[----:B------:R-:W-:Y:S01]  /*36c0*/  ISETP.GT.AND P1, PT, R3, RZ, P0 ;  /* 0x000000ff0300720c */ /* 0x000fe20000724270 */
[----:B------:R-:W-:Y:S02]  /*36d0*/  BSSY B1, `(.L_x_88) ;  /* 0x0000005000017945 */ /* 0x000fe40003800000 */
[----:B------:R-:W-:-:S05]  /*36e0*/  FFMA R13, R52, R153, R13 ;  /* 0x00000099340d7223 */ /* 0x000fca000000000d */
[----:B------:R0:W-:Y:S05]  /*36f0*/  @P3 STG.E desc[UR36][R4.64+0xe0], R13 ;  /* 0x0000e00d04003986 */ /* 0x0001ea000c101924 */
[----:B------:R-:W-:Y:S05]  /*3700*/  @!P1 BRA `(.L_x_89) ;  /* 0x0000000000049947 */ /* 0x000fea0003800000 */
[----:B------:R0:W5:Y:S02]  /*3710*/  LDG.E.LTC128B R19, desc[UR36][R6.64+0xe4] ;  /* 0x0000e42406137981 */ /* 0x000164000c1e1920 */
.L_x_89:
[----:B------:R-:W-:Y:S05]  /*3720*/  BSYNC B1 ;  /* 0x0000000000017941 */ /* 0x000fea0003800000 */
.L_x_88:
[----:B-----5:R-:W-:Y:S01]  /*3730*/  FMUL R2, R19, R152 ;  /* 0x0000009813027220 */ /* 0x020fe20000400000 */
[----:B------:R-:W-:Y:S01]  /*3740*/  ISETP.GT.AND P2, PT, R3, 0x8, P2 ;  /* 0x000000080300780c */ /* 0x000fe20001744270 */
[----:B------:R-:W-:Y:S02]  /*3750*/  BSSY B1, `(.L_x_90) ;  /* 0x0000005000017945 */ /* 0x000fe40003800000 */
[----:B------:R-:W-:-:S05]  /*3760*/  FFMA R53, R53, R153, R2 ;  /* 0x0000009935357223 */ /* 0x000fca0000000002 */
[----:B------:R0:W-:Y:S05]  /*3770*/  @P1 STG.E desc[UR36][R4.64+0xe4], R53 ;  /* 0x0000e43504001986 */ /* 0x0001ea000c101924 */
[----:B------:R-:W-:Y:S05]  /*3780*/  @!P2 BRA `(.L_x_91) ;  /* 0x000000000004a947 */ /* 0x000fea0003800000 */
[----:B------:R0:W5:Y:S02]  /*3790*/  LDG.E.LTC128B R19, desc[UR36][R8.64+0xe0] ;  /* 0x0000e02408137981 */ /* 0x000164000c1e1920 */
.L_x_91:
[----:B------:R-:W-:Y:S05]  /*37a0*/  BSYNC B1 ;  /* 0x0000000000017941 */ /* 0x000fea0003800000 */
.L_x_90:
        /* <DEDUP_REMOVED lines=8> */
.L_x_93:
[----:B------:R-:W-:Y:S05]  /*3830*/  BSYNC B1 ;  /* 0x0000000000017941 */ /* 0x000fea0003800000 */
.L_x_92:
        /* <DEDUP_REMOVED lines=8> */
.L_x_95:
[----:B------:R-:W-:Y:S05]  /*38c0*/  BSYNC B1 ;  /* 0x0000000000017941 */ /* 0x000fea0003800000 */
.L_x_94:
[----:B0----5:R-:W-:Y:S01]  /*38d0*/  FMUL R13, R19, R152 ;  /* 0x00000098130d7220 */ /* 0x021fe20000400000 */
[----:B------:R-:W-:Y:S01]  /*38e0*/  ISETP.GT.AND P0, PT, R3, RZ, P2 ;  /* 0x000000ff0300720c */ /* 0x000fe20001704270 */
[----:B------:R-:W-:Y:S02]  /*38f0*/  BSSY B1, `(.L_x_96) ;  /* 0x0000005000017945 */ /* 0x000fe40003800000 */
[----:B------:R-:W-:-:S05]  /*3900*/  FFMA R13, R56, R153, R13 ;  /* 0x00000099380d7223 */ /* 0x000fca000000000d */
[----:B------:R0:W-:Y:S05]  /*3910*/  @P3 STG.E desc[UR36][R4.64+0x100], R13 ;  /* 0x0001000d04003986 */ /* 0x0001ea000c101924 */
[----:B------:R-:W-:Y:S05]  /*3920*/  @!P0 BRA `(.L_x_97) ;  /* 0x0000000000048947 */ /* 0x000fea0003800000 */
[----:B------:R0:W5:Y:S02]  /*3930*/  LDG.E.LTC128B R19, desc[UR36][R6.64+0x104] ;  /* 0x0001042406137981 */ /* 0x000164000c1e1920 */
.L_x_97:
[----:B------:R-:W-:Y:S05]  /*3940*/  BSYNC B1 ;  /* 0x0000000000017941 */ /* 0x000fea0003800000 */
.L_x_96:
[----:B-----5:R-:W-:Y:S01]  /*3950*/  FMUL R2, R19, R152 ;  /* 0x0000009813027220 */ /* 0x020fe20000400000 */
[----:B------:R-:W-:Y:S01]  /*3960*/  ISETP.GT.AND P1, PT, R3, 0x8, P1 ;  /* 0x000000080300780c */ /* 0x000fe20000f24270 */
[----:B------:R-:W-:Y:S02]  /*3970*/  BSSY B1, `(.L_x_98) ;  /* 0x0000005000017945 */ /* 0x000fe40003800000 */
[----:B------:R-:W-:-:S05]  /*3980*/  FFMA R57, R57, R153, R2 ;  /* 0x0000009939397223 */ /* 0x000fca0000000002 */
[----:B------:R0:W-:Y:S05]  /*3990*/  @P0 STG.E desc[UR36][R4.64+0x104], R57 ;  /* 0x0001043904000986 */ /* 0x0001ea000c101924 */
[----:B------:R-:W-:Y:S05]  /*39a0*/  @!P1 BRA `(.L_x_99) ;  /* 0x0000000000049947 */ /* 0x000fea0003800000 */
[----:B------:R0:W5:Y:S02]  /*39b0*/  LDG.E.LTC128B R19, desc[UR36][R8.64+0x100] ;  /* 0x0001002408137981 */ /* 0x000164000c1e1920 */
.L_x_99:
[----:B------:R-:W-:Y:S05]  /*39c0*/  BSYNC B1 ;  /* 0x0000000000017941 */ /* 0x000fea0003800000 */
.L_x_98:
        /* <DEDUP_REMOVED lines=8> */
.L_x_101:
[----:B------:R-:W-:Y:S05]  /*3a50*/  BSYNC B1 ;  /* 0x0000000000017941 */ /* 0x000fea0003800000 */
.L_x_100:
        /* <DEDUP_REMOVED lines=8> */
.L_x_103:
[----:B------:R-:W-:Y:S05]  /*3ae0*/  BSYNC B1 ;  /* 0x0000000000017941 */ /* 0x000fea0003800000 */
.L_x_102:
[----:B0----5:R-:W-:Y:S01]  /*3af0*/  FMUL R13, R19, R152 ;  /* 0x00000098130d7220 */ /* 0x021fe20000400000 */
[----:B------:R-:W-:Y:S01]  /*3b00*/  ISETP.GT.AND P2, PT, R3, RZ, P1 ;  /* 0x000000ff0300720c */ /* 0x000fe20000f44270 */
[----:B------:R-:W-:Y:S02]  /*3b10*/  BSSY B1, `(.L_x_104) ;  /* 0x0000005000017945 */ /* 0x000fe40003800000 */
[----:B------:R-:W-:-:S05]  /*3b20*/  FFMA R13, R60, R153, R13 ;  /* 0x000000993c0d7223 */ /* 0x000fca000000000d */
[----:B------:R0:W-:Y:S05]  /*3b30*/  @P3 STG.E desc[UR36][R4.64+0x120], R13 ;  /* 0x0001200d04003986 */ /* 0x0001ea000c101924 */
[----:B------:R-:W-:Y:S05]  /*3b40*/  @!P2 BRA `(.L_x_105) ;  /* 0x000000000004a947 */ /* 0x000fea0003800000 */
[----:B------:R0:W5:Y:S02]  /*3b50*/  LDG.E.LTC128B R19, desc[UR36][R6.64+0x124] ;  /* 0x0001242406137981 */ /* 0x000164000c1e1920 */
.L_x_105:
[----:B------:R-:W-:Y:S05]  /*3b60*/  BSYNC B1 ;  /* 0x0000000000017941 */ /* 0x000fea0003800000 */
.L_x_104:
[----:B-----5:R-:W-:Y:S01]  /*3b70*/  FMUL R2, R19, R152 ;  /* 0x0000009813027220 */ /* 0x020fe20000400000 */
[----:B------:R-:W-:Y:S01]  /*3b80*/  ISETP.GT.AND P0, PT, R3, 0x8, P0 ;  /* 0x000000080300780c */ /* 0x000fe20000704270 */
[----:B------:R-:W-:Y:S02]  /*3b90*/  BSSY B1, `(.L_x_106) ;  /* 0x0000005000017945 */ /* 0x000fe40003800000 */
[----:B------:R-:W-:-:S05]  /*3ba0*/  FFMA R61, R61, R153, R2 ;  /* 0x000000993d3d7223 */ /* 0x000fca0000000002 */
[----:B------:R0:W-:Y:S05]  /*3bb0*/  @P2 STG.E desc[UR36][R4.64+0x124], R61 ;  /* 0x0001243d04002986 */ /* 0x0001ea000c101924 */
[----:B------:R-:W-:Y:S05]  /*3bc0*/  @!P0 BRA `(.L_x_107) ;  /* 0x0000000000048947 */ /* 0x000fea0003800000 */
[----:B------:R0:W5:Y:S02]  /*3bd0*/  LDG.E.LTC128B R19, desc[UR36][R8.64+0x120] ;  /* 0x0001202408137981 */ /* 0x000164000c1e1920 */
.L_x_107:
[----:B------:R-:W-:Y:S05]  /*3be0*/  BSYNC B1 ;  /* 0x0000000000017941 */ /* 0x000fea0003800000 */
.L_x_106:
        /* <DEDUP_REMOVED lines=8> */
.L_x_109:
[----:B------:R-:W-:Y:S05]  /*3c70*/  BSYNC B1 ;  /* 0x0000000000017941 */ /* 0x000fea0003800000 */
.L_x_108:
        /* <DEDUP_REMOVED lines=8> */
.L_x_111:
[----:B------:R-:W-:Y:S05]  /*3d00*/  BSYNC B1 ;  /* 0x0000000000017941 */ /* 0x000fea0003800000 */
.L_x_110:
[----:B0----5:R-:W-:Y:S01]  /*3d10*/  FMUL R13, R19, R152 ;  /* 0x00000098130d7220 */ /* 0x021fe20000400000 */
[----:B------:R-:W-:Y:S01]  /*3d20*/  ISETP.GT.AND P1, PT, R3, RZ, P0 ;  /* 0x000000ff0300720c */ /* 0x000fe20000724270 */
[----:B------:R-:W-:Y:S02]  /*3d30*/  BSSY B1, `(.L_x_112) ;  /* 0x0000005000017945 */ /* 0x000fe40003800000 */
[----:B------:R-:W-:-:S05]  /*3d40*/  FFMA R13, R64, R153, R13 ;  /* 0x00000099400d7223 */ /* 0x000fca000000000d */
[----:B------:R0:W-:Y:S05]  /*3d50*/  @P3 STG.E desc[UR36][R4.64+0x140], R13 ;  /* 0x0001400d04003986 */ /* 0x0001ea000c101924 */
[----:B------:R-:W-:Y:S05]  /*3d60*/  @!P1 BRA `(.L_x_113) ;  /* 0x0000000000049947 */ /* 0x000fea0003800000 */
[----:B------:R0:W5:Y:S02]  /*3d70*/  LDG.E.LTC128B R19, desc[UR36][R6.64+0x144] ;  /* 0x0001442406137981 */ /* 0x000164000c1e1920 */
.L_x_113:
[----:B------:R-:W-:Y:S05]  /*3d80*/  BSYNC B1 ;  /* 0x0000000000017941 */ /* 0x000fea0003800000 */
.L_x_112:
[----:B-----5:R-:W-:Y:S01]  /*3d90*/  FMUL R2, R19, R152 ;  /* 0x0000009813027220 */ /* 0x020fe20000400000 */
[----:B------:R-:W-:Y:S01]  /*3da0*/  ISETP.GT.AND P2, PT, R3, 0x8, P2 ;  /* 0x000000080300780c */ /* 0x000fe20001744270 */
[----:B------:R-:W-:Y:S02]  /*3db0*/  BSSY B1, `(.L_x_114) ;  /* 0x0000005000017945 */ /* 0x000fe40003800000 */
[----:B------:R-:W-:-:S05]  /*3dc0*/  FFMA R65, R65, R153, R2 ;  /* 0x0000009941417223 */ /* 0x000fca0000000002 */
[----:B------:R0:W-:Y:S05]  /*3dd0*/  @P1 STG.E desc[UR36][R4.64+0x144], R65 ;  /* 0x0001444104001986 */ /* 0x0001ea000c101924 */
[----:B------:R-:W-:Y:S05]  /*3de0*/  @!P2 BRA `(.L_x_115) ;  /* 0x000000000004a947 */ /* 0x000fea0003800000 */
[----:B------:R0:W5:Y:S02]  /*3df0*/  LDG.E.LTC128B R19, desc[UR36][R8.64+0x140] ;  /* 0x0001402408137981 */ /* 0x000164000c1e1920 */
.L_x_115:
[----:B------:R-:W-:Y:S05]  /*3e00*/  BSYNC B1 ;  /* 0x0000000000017941 */ /* 0x000fea0003800000 */
.L_x_114:
        /* <DEDUP_REMOVED lines=8> */
.L_x_117:
[----:B------:R-:W-:Y:S05]  /*3e90*/  BSYNC B1 ;  /* 0x0000000000017941 */ /* 0x000fea0003800000 */
.L_x_116:
        /* <DEDUP_REMOVED lines=8> */
.L_x_119:
[----:B------:R-:W-:Y:S05]  /*3f20*/  BSYNC B1 ;  /* 0x0000000000017941 */ /* 0x000fea0003800000 */
.L_x_118:
[----:B0----5:R-:W-:Y:S01]  /*3f30*/  FMUL R13, R19, R152 ;  /* 0x00000098130d7220 */ /* 0x021fe20000400000 */
[----:B------:R-:W-:Y:S01]  /*3f40*/  ISETP.GT.AND P0, PT, R3, RZ, P2 ;  /* 0x000000ff0300720c */ /* 0x000fe20001704270 */
[----:B------:R-:W-:Y:S02]  /*3f50*/  BSSY B1, `(.L_x_120) ;  /* 0x0000005000017945 */ /* 0x000fe40003800000 */
[----:B------:R-:W-:-:S05]  /*3f60*/  FFMA R13, R68, R153, R13 ;  /* 0x00000099440d7223 */ /* 0x000fca000000000d */
[----:B------:R0:W-:Y:S05]  /*3f70*/  @P3 STG.E desc[UR36][R4.64+0x160], R13 ;  /* 0x0001600d04003986 */ /* 0x0001ea000c101924 */
[----:B------:R-:W-:Y:S05]  /*3f80*/  @!P0 BRA `(.L_x_121) ;  /* 0x0000000000048947 */ /* 0x000fea0003800000 */
[----:B------:R0:W5:Y:S02]  /*3f90*/  LDG.E.LTC128B R19, desc[UR36][R6.64+0x164] ;  /* 0x0001642406137981 */ /* 0x000164000c1e1920 */
.L_x_121:
[----:B------:R-:W-:Y:S05]  /*3fa0*/  BSYNC B1 ;  /* 0x0000000000017941 */ /* 0x000fea0003800000 */
.L_x_120:
[----:B-----5:R-:W-:Y:S01]  /*3fb0*/  FMUL R2, R19, R152 ;  /* 0x0000009813027220 */ /* 0x020fe20000400000 */
[----:B------:R-:W-:Y:S01]  /*3fc0*/  ISETP.GT.AND P1, PT, R3, 0x8, P1 ;  /* 0x000000080300780c */ /* 0x000fe20000f24270 */
[----:B------:R-:W-:Y:S02]  /*3fd0*/  BSSY B1, `(.L_x_122) ;  /* 0x0000005000017945 */ /* 0x000fe40003800000 */
[----:B------:R-:W-:-:S05]  /*3fe0*/  FFMA R69, R69, R153, R2 ;  /* 0x0000009945457223 */ /* 0x000fca0000000002 */
[----:B------:R0:W-:Y:S05]  /*3ff0*/  @P0 STG.E desc[UR36][R4.64+0x164], R69 ;  /* 0x0001644504000986 */ /* 0x0001ea000c101924 */
[----:B------:R-:W-:Y:S05]  /*4000*/  @!P1 BRA `(.L_x_123) ;  /* 0x0000000000049947 */ /* 0x000fea0003800000 */
[----:B------:R0:W5:Y:S02]  /*4010*/  LDG.E.LTC128B R19, desc[UR36][R8.64+0x160] ;  /* 0x0001602408137981 */ /* 0x000164000c1e1920 */
.L_x_123:
[----:B------:R-:W-:Y:S05]  /*4020*/  BSYNC B1 ;  /* 0x0000000000017941 */ /* 0x000fea0003800000 */
.L_x_122:
        /* <DEDUP_REMOVED lines=8> */
.L_x_125:
[----:B------:R-:W-:Y:S05]  /*40b0*/  BSYNC B1 ;  /* 0x0000000000017941 */ /* 0x000fea0003800000 */
.L_x_124:
        /* <DEDUP_REMOVED lines=8> */
.L_x_127:
[----:B------:R-:W-:Y:S05]  /*4140*/  BSYNC B1 ;  /* 0x0000000000017941 */ /* 0x000fea0003800000 */
.L_x_126:
[----:B0----5:R-:W-:Y:S01]  /*4150*/  FMUL R13, R19, R152 ;  /* 0x00000098130d7220 */ /* 0x021fe20000400000 */
[----:B------:R-:W-:Y:S01]  /*4160*/  ISETP.GT.AND P2, PT, R3, RZ, P1 ;  /* 0x000000ff0300720c */ /* 0x000fe20000f44270 */
[----:B------:R-:W-:Y:S02]  /*4170*/  BSSY B1, `(.L_x_128) ;  /* 0x0000005000017945 */ /* 0x000fe40003800000 */
[----:B------:R-:W-:-:S05]  /*4180*/  FFMA R13, R72, R153, R13 ;  /* 0x00000099480d7223 */ /* 0x000fca000000000d */
[----:B------:R0:W-:Y:S05]  /*4190*/  @P3 STG.E desc[UR36][R4.64+0x180], R13 ;  /* 0x0001800d04003986 */ /* 0x0001ea000c101924 */
[----:B------:R-:W-:Y:S05]  /*41a0*/  @!P2 BRA `(.L_x_129) ;  /* 0x000000000004a947 */ /* 0x000fea0003800000 */
[----:B------:R0:W5:Y:S02]  /*41b0*/  LDG.E.LTC128B R19, desc[UR36][R6.64+0x184] ;  /* 0x0001842406137981 */ /* 0x000164000c1e1920 */
.L_x_129:
[----:B------:R-:W-:Y:S05]  /*41c0*/  BSYNC B1 ;  /* 0x0000000000017941 */ /* 0x000fea0003800000 */
.L_x_128:
[----:B-----5:R-:W-:Y:S01]  /*41d0*/  FMUL R2, R19, R152 ;  /* 0x0000009813027220 */ /* 0x020fe20000400000 */
[----:B------:R-:W-:Y:S01]  /*41e0*/  ISETP.GT.AND P0, PT, R3, 0x8, P0 ;  /* 0x000000080300780c */ /* 0x000fe20000704270 */
[----:B------:R-:W-:Y:S02]  /*41f0*/  BSSY B1, `(.L_x_130) ;  /* 0x0000005000017945 */ /* 0x000fe40003800000 */
[----:B------:R-:W-:-:S05]  /*4200*/  FFMA R73, R73, R153, R2 ;  /* 0x0000009949497223 */ /* 0x000fca0000000002 */
[----:B------:R0:W-:Y:S05]  /*4210*/  @P2 STG.E desc[UR36][R4.64+0x184], R73 ;  /* 0x0001844904002986 */ /* 0x0001ea000c101924 */
[----:B------:R-:W-:Y:S05]  /*4220*/  @!P0 BRA `(.L_x_131) ;  /* 0x0000000000048947 */ /* 0x000fea0003800000 */
[----:B------:R0:W5:Y:S02]  /*4230*/  LDG.E.LTC128B R19, desc[UR36][R8.64+0x180] ;  /* 0x0001802408137981 */ /* 0x000164000c1e1920 */
.L_x_131:
[----:B------:R-:W-:Y:S05]  /*4240*/  BSYNC B1 ;  /* 0x0000000000017941 */ /* 0x000fea0003800000 */
.L_x_130:
        /* <DEDUP_REMOVED lines=8> */
.L_x_133:
[----:B------:R-:W-:Y:S05]  /*42d0*/  BSYNC B1 ;  /* 0x0000000000017941 */ /* 0x000fea0003800000 */
.L_x_132:
        /* <DEDUP_REMOVED lines=8> */
.L_x_135:
[----:B------:R-:W-:Y:S05]  /*4360*/  BSYNC B1 ;  /* 0x0000000000017941 */ /* 0x000fea0003800000 */
.L_x_134:
[----:B0----5:R-:W-:Y:S01]  /*4370*/  FMUL R13, R19, R152 ;  /* 0x00000098130d7220 */ /* 0x021fe20000400000 */
[----:B------:R-:W-:Y:S01]  /*4380*/  ISETP.GT.AND P1, PT, R3, RZ, P0 ;  /* 0x000000ff0300720c */ /* 0x000fe20000724270 */
[----:B------:R-:W-:Y:S02]  /*4390*/  BSSY B1, `(.L_x_136) ;  /* 0x0000005000017945 */ /* 0x000fe40003800000 */
[----:B------:R-:W-:-:S05]  /*43a0*/  FFMA R13, R76, R153, R13 ;  /* 0x000000994c0d7223 */ /* 0x000fca000000000d */
[----:B------:R0:W-:Y:S05]  /*43b0*/  @P3 STG.E desc[UR36][R4.64+0x1a0], R13 ;  /* 0x0001a00d04003986 */ /* 0x0001ea000c101924 */
[----:B------:R-:W-:Y:S05]  /*43c0*/  @!P1 BRA `(.L_x_137) ;  /* 0x0000000000049947 */ /* 0x000fea0003800000 */
[----:B------:R0:W5:Y:S02]  /*43d0*/  LDG.E.LTC128B R19, desc[UR36][R6.64+0x1a4] ;  /* 0x0001a42406137981 */ /* 0x000164000c1e1920 */
.L_x_137:
[----:B------:R-:W-:Y:S05]  /*43e0*/  BSYNC B1 ;  /* 0x0000000000017941 */ /* 0x000fea0003800000 */
.L_x_136:
[----:B-----5:R-:W-:Y:S01]  /*43f0*/  FMUL R2, R19, R152 ;  /* 0x0000009813027220 */ /* 0x020fe20000400000 */
[----:B------:R-:W-:Y:S01]  /*4400*/  ISETP.GT.AND P2, PT, R3, 0x8, P2 ;  /* 0x000000080300780c */ /* 0x000fe20001744270 */
[----:B------:R-:W-:Y:S02]  /*4410*/  BSSY B1, `(.L_x_138) ;  /* 0x0000005000017945 */ /* 0x000fe40003800000 */
[----:B------:R-:W-:-:S05]  /*4420*/  FFMA R77, R77, R153, R2 ;  /* 0x000000994d4d7223 */ /* 0x000fca0000000002 */
[----:B------:R0:W-:Y:S05]  /*4430*/  @P1 STG.E desc[UR36][R4.64+0x1a4], R77 ;  /* 0x0001a44d04001986 */ /* 0x0001ea000c101924 */
[----:B------:R-:W-:Y:S05]  /*4440*/  @!P2 BRA `(.L_x_139) ;  /* 0x000000000004a947 */ /* 0x000fea0003800000 */
[----:B------:R0:W5:Y:S02]  /*4450*/  LDG.E.LTC128B R19, desc[UR36][R8.64+0x1a0] ;  /* 0x0001a02408137981 */ /* 0x000164000c1e1920 */
.L_x_139:
[----:B------:R-:W-:Y:S05]  /*4460*/  BSYNC B1 ;  /* 0x0000000000017941 */ /* 0x000fea0003800000 */
.L_x_138:
        /* <DEDUP_REMOVED lines=8> */
.L_x_141:
[----:B------:R-:W-:Y:S05]  /*44f0*/  BSYNC B1 ;  /* 0x0000000000017941 */ /* 0x000fea0003800000 */
.L_x_140:
        /* <DEDUP_REMOVED lines=8> */
.L_x_143:
[----:B------:R-:W-:Y:S05]  /*4580*/  BSYNC B1 ;  /* 0x0000000000017941 */ /* 0x000fea0003800000 */
.L_x_142:
[----:B0----5:R-:W-:Y:S01]  /*4590*/  FMUL R13, R19, R152 ;  /* 0x00000098130d7220 */ /* 0x021fe20000400000 */
[----:B------:R-:W-:Y:S01]  /*45a0*/  ISETP.GT.AND P0, PT, R3, RZ, P2 ;  /* 0x000000ff0300720c */ /* 0x000fe20001704270 */
[----:B------:R-:W-:Y:S02]  /*45b0*/  BSSY B1, `(.L_x_144) ;  /* 0x0000005000017945 */ /* 0x000fe40003800000 */
[----:B------:R-:W-:-:S05]  /*45c0*/  FFMA R13, R80, R153, R13 ;  /* 0x00000099500d7223 */ /* 0x000fca000000000d */
[----:B------:R0:W-:Y:S05]  /*45d0*/  @P3 STG.E desc[UR36][R4.64+0x1c0], R13 ;  /* 0x0001c00d04003986 */ /* 0x0001ea000c101924 */
[----:B------:R-:W-:Y:S05]  /*45e0*/  @!P0 BRA `(.L_x_145) ;  /* 0x0000000000048947 */ /* 0x000fea0003800000 */
[----:B------:R0:W5:Y:S02]  /*45f0*/  LDG.E.LTC128B R19, desc[UR36][R6.64+0x1c4] ;  /* 0x0001c42406137981 */ /* 0x000164000c1e1920 */
.L_x_145:
[----:B------:R-:W-:Y:S05]  /*4600*/  BSYNC B1 ;  /* 0x0000000000017941 */ /* 0x000fea0003800000 */
.L_x_144:
[----:B-----5:R-:W-:Y:S01]  /*4610*/  FMUL R2, R19, R152 ;  /* 0x0000009813027220 */ /* 0x020fe20000400000 */
[----:B------:R-:W-:Y:S01]  /*4620*/  ISETP.GT.AND P1, PT, R3, 0x8, P1 ;  /* 0x000000080300780c */ /* 0x000fe20000f24270 */
[----:B------:R-:W-:Y:S02]  /*4630*/  BSSY B1, `(.L_x_146) ;  /* 0x0000005000017945 */ /* 0x000fe40003800000 */
[----:B------:R-:W-:-:S05]  /*4640*/  FFMA R81, R81, R153, R2 ;  /* 0x0000009951517223 */ /* 0x000fca0000000002 */
[----:B------:R0:W-:Y:S05]  /*4650*/  @P0 STG.E desc[UR36][R4.64+0x1c4], R81 ;  /* 0x0001c45104000986 */ /* 0x0001ea000c101924 */
[----:B------:R-:W-:Y:S05]  /*4660*/  @!P1 BRA `(.L_x_147) ;  /* 0x0000000000049947 */ /* 0x000fea0003800000 */
[----:B------:R0:W5:Y:S02]  /*4670*/  LDG.E.LTC128B R19, desc[UR36][R8.64+0x1c0] ;  /* 0x0001c02408137981 */ /* 0x000164000c1e1920 */
.L_x_147:
[----:B------:R-:W-:Y:S05]  /*4680*/  BSYNC B1 ;  /* 0x0000000000017941 */ /* 0x000fea0003800000 */
.L_x_146:
        /* <DEDUP_REMOVED lines=8> */
.L_x_149:
[----:B------:R-:W-:Y:S05]  /*4710*/  BSYNC B1 ;  /* 0x0000000000017941 */ /* 0x000fea0003800000 */
.L_x_148:
        /* <DEDUP_REMOVED lines=8> */
.L_x_151:
[----:B------:R-:W-:Y:S05]  /*47a0*/  BSYNC B1 ;  /* 0x0000000000017941 */ /* 0x000fea0003800000 */
.L_x_150:
[----:B0----5:R-:W-:Y:S01]  /*47b0*/  FMUL R13, R19, R152 ;  /* 0x00000098130d7220 */ /* 0x021fe20000400000 */
[----:B------:R-:W-:Y:S01]  /*47c0*/  ISETP.GT.AND P2, PT, R3, RZ, P1 ;  /* 0x000000ff0300720c */ /* 0x000fe20000f44270 */
[----:B------:R-:W-:Y:S02]  /*47d0*/  BSSY B1, `(.L_x_152) ;  /* 0x0000005000017945 */ /* 0x000fe40003800000 */
[----:B------:R-:W-:-:S05]  /*47e0*/  FFMA R13, R84, R153, R13 ;  /* 0x00000099540d7223 */ /* 0x000fca000000000d */
[----:B------:R0:W-:Y:S05]  /*47f0*/  @P3 STG.E desc[UR36][R4.64+0x1e0], R13 ;  /* 0x0001e00d04003986 */ /* 0x0001ea000c101924 */
[----:B------:R-:W-:Y:S05]  /*4800*/  @!P2 BRA `(.L_x_153) ;  /* 0x000000000004a947 */ /* 0x000fea0003800000 */
[----:B------:R0:W5:Y:S02]  /*4810*/  LDG.E.LTC128B R19, desc[UR36][R6.64+0x1e4] ;  /* 0x0001e42406137981 */ /* 0x000164000c1e1920 */
.L_x_153:
[----:B------:R-:W-:Y:S05]  /*4820*/  BSYNC B1 ;  /* 0x0000000000017941 */ /* 0x000fea0003800000 */
.L_x_152:
[----:B-----5:R-:W-:Y:S01]  /*4830*/  FMUL R2, R19, R152 ;  /* 0x0000009813027220 */ /* 0x020fe20000400000 */
[----:B------:R-:W-:Y:S01]  /*4840*/  ISETP.GT.AND P0, PT, R3, 0x8, P0 ;  /* 0x000000080300780c */ /* 0x000fe20000704270 */
[----:B------:R-:W-:Y:S02]  /*4850*/  BSSY B1, `(.L_x_154) ;  /* 0x0000005000017945 */ /* 0x000fe40003800000 */
[----:B------:R-:W-:-:S05]  /*4860*/  FFMA R85, R85, R153, R2 ;  /* 0x0000009955557223 */ /* 0x000fca0000000002 */
[----:B------:R0:W-:Y:S05]  /*4870*/  @P2 STG.E desc[UR36][R4.64+0x1e4], R85 ;  /* 0x0001e45504002986 */ /* 0x0001ea000c101924 */
[----:B------:R-:W-:Y:S05]  /*4880*/  @!P0 BRA `(.L_x_155) ;  /* 0x0000000000048947 */ /* 0x000fea0003800000 */
[----:B------:R0:W5:Y:S02]  /*4890*/  LDG.E.LTC128B R19, desc[UR36][R8.64+0x1e0] ;  /* 0x0001e02408137981 */ /* 0x000164000c1e1920 */
.L_x_155:
[----:B------:R-:W-:Y:S05]  /*48a0*/  BSYNC B1 ;  /* 0x0000000000017941 */ /* 0x000fea0003800000 */
.L_x_154:
        /* <DEDUP_REMOVED lines=8> */
.L_x_157:
[----:B------:R-:W-:Y:S05]  /*4930*/  BSYNC B1 ;  /* 0x0000000000017941 */ /* 0x000fea0003800000 */
.L_x_156:
        /* <DEDUP_REMOVED lines=8> */
.L_x_159:
[----:B------:R-:W-:Y:S05]  /*49c0*/  BSYNC B1 ;  /* 0x0000000000017941 */ /* 0x000fea0003800000 */
.L_x_158:
[----:B0----5:R-:W-:Y:S01]  /*49d0*/  FMUL R13, R19, R152 ;  /* 0x00000098130d7220 */ /* 0x021fe20000400000 */
[----:B------:R-:W-:Y:S01]  /*49e0*/  ISETP.GT.AND P1, PT, R3, RZ, P0 ;  /* 0x000000ff0300720c */ /* 0x000fe20000724270 */
[----:B------:R-:W-:Y:S02]  /*49f0*/  BSSY B1, `(.L_x_160) ;  /* 0x0000005000017945 */ /* 0x000fe40003800000 */
[----:B------:R-:W-:-:S05]  /*4a00*/  FFMA R13, R88, R153, R13 ;  /* 0x00000099580d7223 */ /* 0x000fca000000000d */
[----:B------:R0:W-:Y:S05]  /*4a10*/  @P3 STG.E desc[UR36][R4.64+0x200], R13 ;  /* 0x0002000d04003986 */ /* 0x0001ea000c101924 */
[----:B------:R-:W-:Y:S05]  /*4a20*/  @!P1 BRA `(.L_x_161) ;  /* 0x0000000000049947 */ /* 0x000fea0003800000 */
[----:B------:R0:W5:Y:S02]  /*4a30*/  LDG.E.LTC128B R19, desc[UR36][R6.64+0x204] ;  /* 0x0002042406137981 */ /* 0x000164000c1e1920 */
.L_x_161:
[----:B------:R-:W-:Y:S05]  /*4a40*/  BSYNC B1 ;  /* 0x0000000000017941 */ /* 0x000fea0003800000 */
.L_x_160:
[----:B-----5:R-:W-:Y:S01]  /*4a50*/  FMUL R2, R19, R152 ;  /* 0x0000009813027220 */ /* 0x020fe20000400000 */
[----:B------:R-:W-:Y:S01]  /*4a60*/  ISETP.GT.AND P2, PT, R3, 0x8, P2 ;  /* 0x000000080300780c */ /* 0x000fe20001744270 */
[----:B------:R-:W-:Y:S02]  /*4a70*/  BSSY B1, `(.L_x_162) ;  /* 0x0000005000017945 */ /* 0x000fe40003800000 */
[----:B------:R-:W-:-:S05]  /*4a80*/  FFMA R89, R89, R153, R2 ;  /* 0x0000009959597223 */ /* 0x000fca0000000002 */
[----:B------:R0:W-:Y:S05]  /*4a90*/  @P1 STG.E desc[UR36][R4.64+0x204], R89 ;  /* 0x0002045904001986 */ /* 0x0001ea000c101924 */
[----:B------:R-:W-:Y:S05]  /*4aa0*/  @!P2 BRA `(.L_x_163) ;  /* 0x000000000004a947 */ /* 0x000fea0003800000 */
[----:B------:R0:W5:Y:S02]  /*4ab0*/  LDG.E.LTC128B R19, desc[UR36][R8.64+0x200] ;  /* 0x0002002408137981 */ /* 0x000164000c1e1920 */
.L_x_163:
[----:B------:R-:W-:Y:S05]  /*4ac0*/  BSYNC B1 ;  /* 0x0000000000017941 */ /* 0x000fea0003800000 */
.L_x_162:
        /* <DEDUP_REMOVED lines=8> */
.L_x_165:
[----:B------:R-:W-:Y:S05]  /*4b50*/  BSYNC B1 ;  /* 0x0000000000017941 */ /* 0x000fea0003800000 */
.L_x_164:
        /* <DEDUP_REMOVED lines=8> */
.L_x_167:
[----:B------:R-:W-:Y:S05]  /*4be0*/  BSYNC B1 ;  /* 0x0000000000017941 */ /* 0x000fea0003800000 */
.L_x_166:
[----:B0----5:R-:W-:Y:S01]  /*4bf0*/  FMUL R13, R19, R152 ;  /* 0x00000098130d7220 */ /* 0x021fe20000400000 */
[----:B------:R-:W-:Y:S01]  /*4c00*/  ISETP.GT.AND P0, PT, R3, RZ, P2 ;  /* 0x000000ff0300720c */ /* 0x000fe20001704270 */
[----:B------:R-:W-:Y:S02]  /*4c10*/  BSSY B1, `(.L_x_168) ;  /* 0x0000005000017945 */ /* 0x000fe40003800000 */
[----:B------:R-:W-:-:S05]  /*4c20*/  FFMA R13, R92, R153, R13 ;  /* 0x000000995c0d7223 */ /* 0x000fca000000000d */
[----:B------:R0:W-:Y:S05]  /*4c30*/  @P3 STG.E desc[UR36][R4.64+0x220], R13 ;  /* 0x0002200d04003986 */ /* 0x0001ea000c101924 */
[----:B------:R-:W-:Y:S05]  /*4c40*/  @!P0 BRA `(.L_x_169) ;  /* 0x0000000000048947 */ /* 0x000fea0003800000 */
[----:B------:R0:W5:Y:S02]  /*4c50*/  LDG.E.LTC128B R19, desc[UR36][R6.64+0x224] ;  /* 0x0002242406137981 */ /* 0x000164000c1e1920 */
.L_x_169:
[----:B------:R-:W-:Y:S05]  /*4c60*/  BSYNC B1 ;  /* 0x0000000000017941 */ /* 0x000fea0003800000 */
.L_x_168:
[----:B-----5:R-:W-:Y:S01]  /*4c70*/  FMUL R2, R19, R152 ;  /* 0x0000009813027220 */ /* 0x020fe20000400000 */
[----:B------:R-:W-:Y:S01]  /*4c80*/  ISETP.GT.AND P1, PT, R3, 0x8, P1 ;  /* 0x000000080300780c */ /* 0x000fe20000f24270 */
[----:B------:R-:W-:Y:S02]  /*4c90*/  BSSY B1, `(.L_x_170) ;  /* 0x0000005000017945 */ /* 0x000fe40003800000 */
[----:B------:R-:W-:-:S05]  /*4ca0*/  FFMA R93, R93, R153, R2 ;  /* 0x000000995d5d7223 */ /* 0x000fca0000000002 */
[----:B------:R0:W-:Y:S05]  /*4cb0*/  @P0 STG.E desc[UR36][R4.64+0x224], R93 ;  /* 0x0002245d04000986 */ /* 0x0001ea000c101924 */
[----:B------:R-:W-:Y:S05]  /*4cc0*/  @!P1 BRA `(.L_x_171) ;  /* 0x0000000000049947 */ /* 0x000fea0003800000 */
[----:B------:R0:W5:Y:S02]  /*4cd0*/  LDG.E.LTC128B R19, desc[UR36][R8.64+0x220] ;  /* 0x0002202408137981 */ /* 0x000164000c1e1920 */
.L_x_171:
[----:B------:R-:W-:Y:S05]  /*4ce0*/  BSYNC B1 ;  /* 0x0000000000017941 */ /* 0x000fea0003800000 */
.L_x_170:
        /* <DEDUP_REMOVED lines=8> */
.L_x_173:
[----:B------:R-:W-:Y:S05]  /*4d70*/  BSYNC B1 ;  /* 0x0000000000017941 */ /* 0x000fea0003800000 */
.L_x_172:
        /* <DEDUP_REMOVED lines=8> */
.L_x_175:
[----:B------:R-:W-:Y:S05]  /*4e00*/  BSYNC B1 ;  /* 0x0000000000017941 */ /* 0x000fea0003800000 */
.L_x_174:
[----:B0----5:R-:W-:Y:S01]  /*4e10*/  FMUL R13, R19, R152 ;  /* 0x00000098130d7220 */ /* 0x021fe20000400000 */
[----:B------:R-:W-:Y:S01]  /*4e20*/  ISETP.GT.AND P2, PT, R3, RZ, P1 ;  /* 0x000000ff0300720c */ /* 0x000fe20000f44270 */
[----:B------:R-:W-:Y:S02]  /*4e30*/  BSSY B1, `(.L_x_176) ;  /* 0x0000005000017945 */ /* 0x000fe40003800000 */
[----:B------:R-:W-:-:S05]  /*4e40*/  FFMA R13, R96, R153, R13 ;  /* 0x00000099600d7223 */ /* 0x000fca000000000d */
[----:B------:R0:W-:Y:S05]  /*4e50*/  @P3 STG.E desc[UR36][R4.64+0x240], R13 ;  /* 0x0002400d04003986 */ /* 0x0001ea000c101924 */
[----:B------:R-:W-:Y:S05]  /*4e60*/  @!P2 BRA `(.L_x_177) ;  /* 0x000000000004a947 */ /* 0x000fea0003800000 */
[----:B------:R0:W5:Y:S02]  /*4e70*/  LDG.E.LTC128B R19, desc[UR36][R6.64+0x244] ;  /* 0x0002442406137981 */ /* 0x000164000c1e1920 */
.L_x_177:
[----:B------:R-:W-:Y:S05]  /*4e80*/  BSYNC B1 ;  /* 0x0000000000017941 */ /* 0x000fea0003800000 */
.L_x_176:
[----:B-----5:R-:W-:Y:S01]  /*4e90*/  FMUL R2, R19, R152 ;  /* 0x0000009813027220 */ /* 0x020fe20000400000 */
[----:B------:R-:W-:Y:S01]  /*4ea0*/  ISETP.GT.AND P0, PT, R3, 0x8, P0 ;  /* 0x000000080300780c */ /* 0x000fe20000704270 */
[----:B------:R-:W-:Y:S02]  /*4eb0*/  BSSY B1, `(.L_x_178) ;  /* 0x0000005000017945 */ /* 0x000fe40003800000 */
[----:B------:R-:W-:-:S05]  /*4ec0*/  FFMA R97, R97, R153, R2 ;  /* 0x0000009961617223 */ /* 0x000fca0000000002 */
[----:B------:R0:W-:Y:S05]  /*4ed0*/  @P2 STG.E desc[UR36][R4.64+0x244], R97 ;  /* 0x0002446104002986 */ /* 0x0001ea000c101924 */
[----:B------:R-:W-:Y:S05]  /*4ee0*/  @!P0 BRA `(.L_x_179) ;  /* 0x0000000000048947 */ /* 0x000fea0003800000 */
[----:B------:R0:W5:Y:S02]  /*4ef0*/  LDG.E.LTC128B R19, desc[UR36][R8.64+0x240] ;  /* 0x0002402408137981 */ /* 0x000164000c1e1920 */
.L_x_179:
[----:B------:R-:W-:Y:S05]  /*4f00*/  BSYNC B1 ;  /* 0x0000000000017941 */ /* 0x000fea0003800000 */
.L_x_178:
        /* <DEDUP_REMOVED lines=8> */
.L_x_181:
[----:B------:R-:W-:Y:S05]  /*4f90*/  BSYNC B1 ;  /* 0x0000000000017941 */ /* 0x000fea0003800000 */
.L_x_180:
        /* <DEDUP_REMOVED lines=8> */
.L_x_183:
[----:B------:R-:W-:Y:S05]  /*5020*/  BSYNC B1 ;  /* 0x0000000000017941 */ /* 0x000fea0003800000 */
.L_x_182:
[----:B0----5:R-:W-:Y:S01]  /*5030*/  FMUL R13, R19, R152 ;  /* 0x00000098130d7220 */ /* 0x021fe20000400000 */
[----:B------:R-:W-:Y:S01]  /*5040*/  ISETP.GT.AND P1, PT, R3, RZ, P0 ;  /* 0x000000ff0300720c */ /* 0x000fe20000724270 */
[----:B------:R-:W-:Y:S02]  /*5050*/  BSSY B1, `(.L_x_184) ;  /* 0x0000005000017945 */ /* 0x000fe40003800000 */
[----:B------:R-:W-:-:S05]  /*5060*/  FFMA R13, R100, R153, R13 ;  /* 0x00000099640d7223 */ /* 0x000fca000000000d */
[----:B------:R0:W-:Y:S05]  /*5070*/  @P3 STG.E desc[UR36][R4.64+0x260], R13 ;  /* 0x0002600d04003986 */ /* 0x0001ea000c101924 */
[----:B------:R-:W-:Y:S05]  /*5080*/  @!P1 BRA `(.L_x_185) ;  /* 0x0000000000049947 */ /* 0x000fea0003800000 */
[----:B------:R0:W5:Y:S02]  /*5090*/  LDG.E.LTC128B R19, desc[UR36][R6.64+0x264] ;  /* 0x0002642406137981 */ /* 0x000164000c1e1920 */
.L_x_185:
[----:B------:R-:W-:Y:S05]  /*50a0*/  BSYNC B1 ;  /* 0x0000000000017941 */ /* 0x000fea0003800000 */
.L_x_184:
[----:B-----5:R-:W-:Y:S01]  /*50b0*/  FMUL R2, R19, R152 ;  /* 0x0000009813027220 */ /* 0x020fe20000400000 */
[----:B------:R-:W-:Y:S01]  /*50c0*/  ISETP.GT.AND P2, PT, R3, 0x8, P2 ;  /* 0x000000080300780c */ /* 0x000fe20001744270 */
[----:B------:R-:W-:Y:S02]  /*50d0*/  BSSY B1, `(.L_x_186) ;  /* 0x0000005000017945 */ /* 0x000fe40003800000 */
[----:B------:R-:W-:-:S05]  /*50e0*/  FFMA R101, R101, R153, R2 ;  /* 0x0000009965657223 */ /* 0x000fca0000000002 */
[----:B------:R0:W-:Y:S05]  /*50f0*/  @P1 STG.E desc[UR36][R4.64+0x264], R101 ;  /* 0x0002646504001986 */ /* 0x0001ea000c101924 */
[----:B------:R-:W-:Y:S05]  /*5100*/  @!P2 BRA `(.L_x_187) ;  /* 0x000000000004a947 */ /* 0x000fea0003800000 */
[----:B------:R0:W5:Y:S02]  /*5110*/  LDG.E.LTC128B R19, desc[UR36][R8.64+0x260] ;  /* 0x0002602408137981 */ /* 0x000164000c1e1920 */
.L_x_187:
[----:B------:R-:W-:Y:S05]  /*5120*/  BSYNC B1 ;  /* 0x0000000000017941 */ /* 0x000fea0003800000 */
.L_x_186:
        /* <DEDUP_REMOVED lines=8> */
.L_x_189:
[----:B------:R-:W-:Y:S05]  /*51b0*/  BSYNC B1 ;  /* 0x0000000000017941 */ /* 0x000fea0003800000 */
.L_x_188:
        /* <DEDUP_REMOVED lines=8> */
.L_x_191:
[----:B------:R-:W-:Y:S05]  /*5240*/  BSYNC B1 ;  /* 0x0000000000017941 */ /* 0x000fea0003800000 */
.L_x_190:
[----:B0----5:R-:W-:Y:S01]  /*5250*/  FMUL R13, R19, R152 ;  /* 0x00000098130d7220 */ /* 0x021fe20000400000 */
[----:B------:R-:W-:Y:S01]  /*5260*/  ISETP.GT.AND P0, PT, R3, RZ, P2 ;  /* 0x000000ff0300720c */ /* 0x000fe20001704270 */
[----:B------:R-:W-:Y:S02]  /*5270*/  BSSY B1, `(.L_x_192) ;  /* 0x0000005000017945 */ /* 0x000fe40003800000 */
[----:B------:R-:W-:-:S05]  /*5280*/  FFMA R13, R104, R153, R13 ;  /* 0x00000099680d7223 */ /* 0x000fca000000000d */
[----:B------:R0:W-:Y:S05]  /*5290*/  @P3 STG.E desc[UR36][R4.64+0x280], R13 ;  /* 0x0002800d04003986 */ /* 0x0001ea000c101924 */
[----:B------:R-:W-:Y:S05]  /*52a0*/  @!P0 BRA `(.L_x_193) ;  /* 0x0000000000048947 */ /* 0x000fea0003800000 */
[----:B------:R0:W5:Y:S02]  /*52b0*/  LDG.E.LTC128B R19, desc[UR36][R6.64+0x284] ;  /* 0x0002842406137981 */ /* 0x000164000c1e1920 */
.L_x_193:
[----:B------:R-:W-:Y:S05]  /*52c0*/  BSYNC B1 ;  /* 0x0000000000017941 */ /* 0x000fea0003800000 */
.L_x_192:
[----:B-----5:R-:W-:Y:S01]  /*52d0*/  FMUL R2, R19, R152 ;  /* 0x0000009813027220 */ /* 0x020fe20000400000 */
[----:B------:R-:W-:Y:S01]  /*52e0*/  ISETP.GT.AND P1, PT, R3, 0x8, P1 ;  /* 0x000000080300780c */ /* 0x000fe20000f24270 */
[----:B------:R-:W-:Y:S02]  /*52f0*/  BSSY B1, `(.L_x_194) ;  /* 0x0000005000017945 */ /* 0x000fe40003800000 */
[----:B------:R-:W-:-:S05]  /*5300*/  FFMA R105, R105, R153, R2 ;  /* 0x0000009969697223 */ /* 0x000fca0000000002 */
[----:B------:R0:W-:Y:S05]  /*5310*/  @P0 STG.E desc[UR36][R4.64+0x284], R105 ;  /* 0x0002846904000986 */ /* 0x0001ea000c101924 */
[----:B------:R-:W-:Y:S05]  /*5320*/  @!P1 BRA `(.L_x_195) ;  /* 0x0000000000049947 */ /* 0x000fea0003800000 */
[----:B------:R0:W5:Y:S02]  /*5330*/  LDG.E.LTC128B R19, desc[UR36][R8.64+0x280] ;  /* 0x0002802408137981 */ /* 0x000164000c1e1920 */
.L_x_195:
[----:B------:R-:W-:Y:S05]  /*5340*/  BSYNC B1 ;  /* 0x0000000000017941 */ /* 0x000fea0003800000 */
.L_x_194:
        /* <DEDUP_REMOVED lines=8> */
.L_x_197:
[----:B------:R-:W-:Y:S05]  /*53d0*/  BSYNC B1 ;  /* 0x0000000000017941 */ /* 0x000fea0003800000 */
.L_x_196:
        /* <DEDUP_REMOVED lines=8> */
.L_x_199:
[----:B------:R-:W-:Y:S05]  /*5460*/  BSYNC B1 ;  /* 0x0000000000017941 */ /* 0x000fea0003800000 */
.L_x_198:
[----:B0----5:R-:W-:Y:S01]  /*5470*/  FMUL R13, R19, R152 ;  /* 0x00000098130d7220 */ /* 0x021fe20000400000 */
[----:B------:R-:W-:Y:S01]  /*5480*/  ISETP.GT.AND P2, PT, R3, RZ, P1 ;  /* 0x000000ff0300720c */ /* 0x000fe20000f44270 */
[----:B------:R-:W-:Y:S02]  /*5490*/  BSSY B1, `(.L_x_200) ;  /* 0x0000005000017945 */ /* 0x000fe40003800000 */
[----:B------:R-:W-:-:S05]  /*54a0*/  FFMA R13, R108, R153, R13 ;  /* 0x000000996c0d7223 */ /* 0x000fca000000000d */
[----:B------:R0:W-:Y:S05]  /*54b0*/  @P3 STG.E desc[UR36][R4.64+0x2a0], R13 ;  /* 0x0002a00d04003986 */ /* 0x0001ea000c101924 */
[----:B------:R-:W-:Y:S05]  /*54c0*/  @!P2 BRA `(.L_x_201) ;  /* 0x000000000004a947 */ /* 0x000fea0003800000 */
[----:B------:R0:W5:Y:S02]  /*54d0*/  LDG.E.LTC128B R19, desc[UR36][R6.64+0x2a4] ;  /* 0x0002a42406137981 */ /* 0x000164000c1e1920 */
.L_x_201:
[----:B------:R-:W-:Y:S05]  /*54e0*/  BSYNC B1 ;  /* 0x0000000000017941 */ /* 0x000fea0003800000 */
.L_x_200:
[----:B-----5:R-:W-:Y:S01]  /*54f0*/  FMUL R2, R19, R152 ;  /* 0x0000009813027220 */ /* 0x020fe20000400000 */
[----:B------:R-:W-:Y:S01]  /*5500*/  ISETP.GT.AND P0, PT, R3, 0x8, P0 ;  /* 0x000000080300780c */ /* 0x000fe20000704270 */
[----:B------:R-:W-:Y:S02]  /*5510*/  BSSY B1, `(.L_x_202) ;  /* 0x0000005000017945 */ /* 0x000fe40003800000 */
[----:B------:R-:W-:-:S05]  /*5520*/  FFMA R109, R109, R153, R2 ;  /* 0x000000996d6d7223 */ /* 0x000fca0000000002 */
[----:B------:R0:W-:Y:S05]  /*5530*/  @P2 STG.E desc[UR36][R4.64+0x2a4], R109 ;  /* 0x0002a46d04002986 */ /* 0x0001ea000c101924 */
[----:B------:R-:W-:Y:S05]  /*5540*/  @!P0 BRA `(.L_x_203) ;  /* 0x0000000000048947 */ /* 0x000fea0003800000 */
[----:B------:R0:W5:Y:S02]  /*5550*/  LDG.E.LTC128B R19, desc[UR36][R8.64+0x2a0] ;  /* 0x0002a02408137981 */ /* 0x000164000c1e1920 */
.L_x_203:
[----:B------:R-:W-:Y:S05]  /*5560*/  BSYNC B1 ;  /* 0x0000000000017941 */ /* 0x000fea0003800000 */
.L_x_202:
        /* <DEDUP_REMOVED lines=8> */
.L_x_205:
[----:B------:R-:W-:Y:S05]  /*55f0*/  BSYNC B1 ;  /* 0x0000000000017941 */ /* 0x000fea0003800000 */
.L_x_204:
        /* <DEDUP_REMOVED lines=8> */
.L_x_207:
[----:B------:R-:W-:Y:S05]  /*5680*/  BSYNC B1 ;  /* 0x0000000000017941 */ /* 0x000fea0003800000 */
.L_x_206:
[----:B0----5:R-:W-:Y:S01]  /*5690*/  FMUL R13, R19, R152 ;  /* 0x00000098130d7220 */ /* 0x021fe20000400000 */
[----:B------:R-:W-:Y:S01]  /*56a0*/  ISETP.GT.AND P1, PT, R3, RZ, P0 ;  /* 0x000000ff0300720c */ /* 0x000fe20000724270 */
[----:B------:R-:W-:Y:S02]  /*56b0*/  BSSY B1, `(.L_x_208) ;  /* 0x0000005000017945 */ /* 0x000fe40003800000 */
[----:B------:R-:W-:-:S05]  /*56c0*/  FFMA R13, R112, R153, R13 ;  /* 0x00000099700d7223 */ /* 0x000fca000000000d */
[----:B------:R0:W-:Y:S05]  /*56d0*/  @P3 STG.E desc[UR36][R4.64+0x2c0], R13 ;  /* 0x0002c00d04003986 */ /* 0x0001ea000c101924 */
[----:B------:R-:W-:Y:S05]  /*56e0*/  @!P1 BRA `(.L_x_209) ;  /* 0x0000000000049947 */ /* 0x000fea0003800000 */
[----:B------:R0:W5:Y:S02]  /*56f0*/  LDG.E.LTC128B R19, desc[UR36][R6.64+0x2c4] ;  /* 0x0002c42406137981 */ /* 0x000164000c1e1920 */
.L_x_209:
[----:B------:R-:W-:Y:S05]  /*5700*/  BSYNC B1 ;  /* 0x0000000000017941 */ /* 0x000fea0003800000 */
.L_x_208:
[----:B-----5:R-:W-:Y:S01]  /*5710*/  FMUL R2, R19, R152 ;  /* 0x0000009813027220 */ /* 0x020fe20000400000 */
[----:B------:R-:W-:Y:S01]  /*5720*/  ISETP.GT.AND P2, PT, R3, 0x8, P2 ;  /* 0x000000080300780c */ /* 0x000fe20001744270 */
[----:B------:R-:W-:Y:S02]  /*5730*/  BSSY B1, `(.L_x_210) ;  /* 0x0000005000017945 */ /* 0x000fe40003800000 */
[----:B------:R-:W-:-:S05]  /*5740*/  FFMA R113, R113, R153, R2 ;  /* 0x0000009971717223 */ /* 0x000fca0000000002 */
[----:B------:R0:W-:Y:S05]  /*5750*/  @P1 STG.E desc[UR36][R4.64+0x2c4], R113 ;  /* 0x0002c47104001986 */ /* 0x0001ea000c101924 */
[----:B------:R-:W-:Y:S05]  /*5760*/  @!P2 BRA `(.L_x_211) ;  /* 0x000000000004a947 */ /* 0x000fea0003800000 */
[----:B------:R0:W5:Y:S02]  /*5770*/  LDG.E.LTC128B R19, desc[UR36][R8.64+0x2c0] ;  /* 0x0002c02408137981 */ /* 0x000164000c1e1920 */
.L_x_211:
[----:B------:R-:W-:Y:S05]  /*5780*/  BSYNC B1 ;  /* 0x0000000000017941 */ /* 0x000fea0003800000 */
.L_x_210:
        /* <DEDUP_REMOVED lines=8> */
.L_x_213:
[----:B------:R-:W-:Y:S05]  /*5810*/  BSYNC B1 ;  /* 0x0000000000017941 */ /* 0x000fea0003800000 */
.L_x_212:
        /* <DEDUP_REMOVED lines=8> */
.L_x_215:
[----:B------:R-:W-:Y:S05]  /*58a0*/  BSYNC B1 ;  /* 0x0000000000017941 */ /* 0x000fea0003800000 */
.L_x_214:
[----:B0----5:R-:W-:Y:S01]  /*58b0*/  FMUL R13, R19, R152 ;  /* 0x00000098130d7220 */ /* 0x021fe20000400000 */
[----:B------:R-:W-:Y:S01]  /*58c0*/  ISETP.GT.AND P0, PT, R3, RZ, P2 ;  /* 0x000000ff0300720c */ /* 0x000fe20001704270 */
[----:B------:R-:W-:Y:S02]  /*58d0*/  BSSY B1, `(.L_x_216) ;  /* 0x0000005000017945 */ /* 0x000fe40003800000 */
[----:B------:R-:W-:-:S05]  /*58e0*/  FFMA R13, R116, R153, R13 ;  /* 0x00000099740d7223 */ /* 0x000fca000000000d */
[----:B------:R0:W-:Y:S05]  /*58f0*/  @P3 STG.E desc[UR36][R4.64+0x2e0], R13 ;  /* 0x0002e00d04003986 */ /* 0x0001ea000c101924 */
[----:B------:R-:W-:Y:S05]  /*5900*/  @!P0 BRA `(.L_x_217) ;  /* 0x0000000000048947 */ /* 0x000fea0003800000 */
[----:B------:R0:W5:Y:S02]  /*5910*/  LDG.E.LTC128B R19, desc[UR36][R6.64+0x2e4] ;  /* 0x0002e42406137981 */ /* 0x000164000c1e1920 */
.L_x_217:
[----:B------:R-:W-:Y:S05]  /*5920*/  BSYNC B1 ;  /* 0x0000000000017941 */ /* 0x000fea0003800000 */
.L_x_216:
[----:B-----5:R-:W-:Y:S01]  /*5930*/  FMUL R2, R19, R152 ;  /* 0x0000009813027220 */ /* 0x020fe20000400000 */
[----:B------:R-:W-:Y:S01]  /*5940*/  ISETP.GT.AND P1, PT, R3, 0x8, P1 ;  /* 0x000000080300780c */ /* 0x000fe20000f24270 */
[----:B------:R-:W-:Y:S02]  /*5950*/  BSSY B1, `(.L_x_218) ;  /* 0x0000005000017945 */ /* 0x000fe40003800000 */
[----:B------:R-:W-:-:S05]  /*5960*/  FFMA R117, R117, R153, R2 ;  /* 0x0000009975757223 */ /* 0x000fca0000000002 */
[----:B------:R0:W-:Y:S05]  /*5970*/  @P0 STG.E desc[UR36][R4.64+0x2e4], R117 ;  /* 0x0002e47504000986 */ /* 0x0001ea000c101924 */
[----:B------:R-:W-:Y:S05]  /*5980*/  @!P1 BRA `(.L_x_219) ;  /* 0x0000000000049947 */ /* 0x000fea0003800000 */
[----:B------:R0:W5:Y:S02]  /*5990*/  LDG.E.LTC128B R19, desc[UR36][R8.64+0x2e0] ;  /* 0x0002e02408137981 */ /* 0x000164000c1e1920 */
.L_x_219:
[----:B------:R-:W-:Y:S05]  /*59a0*/  BSYNC B1 ;  /* 0x0000000000017941 */ /* 0x000fea0003800000 */
.L_x_218:
        /* <DEDUP_REMOVED lines=8> */
.L_x_221:
[----:B------:R-:W-:Y:S05]  /*5a30*/  BSYNC B1 ;  /* 0x0000000000017941 */ /* 0x000fea0003800000 */
.L_x_220:
        /* <DEDUP_REMOVED lines=8> */
.L_x_223:
[----:B------:R-:W-:Y:S05]  /*5ac0*/  BSYNC B1 ;  /* 0x0000000000017941 */ /* 0x000fea0003800000 */
.L_x_222:
[----:B0----5:R-:W-:Y:S01]  /*5ad0*/  FMUL R13, R19, R152 ;  /* 0x00000098130d7220 */ /* 0x021fe20000400000 */
[----:B------:R-:W-:Y:S01]  /*5ae0*/  ISETP.GT.AND P2, PT, R3, RZ, P1 ;  /* 0x000000ff0300720c */ /* 0x000fe20000f44270 */
[----:B------:R-:W-:Y:S02]  /*5af0*/  BSSY B1, `(.L_x_224) ;  /* 0x0000005000017945 */ /* 0x000fe40003800000 */
[----:B------:R-:W-:-:S05]  /*5b00*/  FFMA R13, R120, R153, R13 ;  /* 0x00000099780d7223 */ /* 0x000fca000000000d */
[----:B------:R0:W-:Y:S05]  /*5b10*/  @P3 STG.E desc[UR36][R4.64+0x300], R13 ;  /* 0x0003000d04003986 */ /* 0x0001ea000c101924 */
[----:B------:R-:W-:Y:S05]  /*5b20*/  @!P2 BRA `(.L_x_225) ;  /* 0x000000000004a947 */ /* 0x000fea0003800000 */
[----:B------:R0:W5:Y:S02]  /*5b30*/  LDG.E.LTC128B R19, desc[UR36][R6.64+0x304] ;  /* 0x0003042406137981 */ /* 0x000164000c1e1920 */
.L_x_225:
[----:B------:R-:W-:Y:S05]  /*5b40*/  BSYNC B1 ;  /* 0x0000000000017941 */ /* 0x000fea0003800000 */
.L_x_224:
[----:B-----5:R-:W-:Y:S01]  /*5b50*/  FMUL R2, R19, R152 ;  /* 0x0000009813027220 */ /* 0x020fe20000400000 */
[----:B------:R-:W-:Y:S01]  /*5b60*/  ISETP.GT.AND P0, PT, R3, 0x8, P0 ;  /* 0x000000080300780c */ /* 0x000fe20000704270 */
[----:B------:R-:W-:Y:S02]  /*5b70*/  BSSY B1, `(.L_x_226) ;  /* 0x0000005000017945 */ /* 0x000fe40003800000 */
[----:B------:R-:W-:-:S05]  /*5b80*/  FFMA R121, R121, R153, R2 ;  /* 0x0000009979797223 */ /* 0x000fca0000000002 */
[----:B------:R0:W-:Y:S05]  /*5b90*/  @P2 STG.E desc[UR36][R4.64+0x304], R121 ;  /* 0x0003047904002986 */ /* 0x0001ea000c101924 */
[----:B------:R-:W-:Y:S05]  /*5ba0*/  @!P0 BRA `(.L_x_227) ;  /* 0x0000000000048947 */ /* 0x000fea0003800000 */
[----:B------:R0:W5:Y:S02]  /*5bb0*/  LDG.E.LTC128B R19, desc[UR36][R8.64+0x300] ;  /* 0x0003002408137981 */ /* 0x000164000c1e1920 */
.L_x_227:
[----:B------:R-:W-:Y:S05]  /*5bc0*/  BSYNC B1 ;  /* 0x0000000000017941 */ /* 0x000fea0003800000 */
.L_x_226:
        /* <DEDUP_REMOVED lines=8> */
.L_x_229:
[----:B------:R-:W-:Y:S05]  /*5c50*/  BSYNC B1 ;  /* 0x0000000000017941 */ /* 0x000fea0003800000 */
.L_x_228:
        /* <DEDUP_REMOVED lines=8> */
.L_x_231:
[----:B------:R-:W-:Y:S05]  /*5ce0*/  BSYNC B1 ;  /* 0x0000000000017941 */ /* 0x000fea0003800000 */
.L_x_230:
[----:B0----5:R-:W-:Y:S01]  /*5cf0*/  FMUL R13, R19, R152 ;  /* 0x00000098130d7220 */ /* 0x021fe20000400000 */
[----:B------:R-:W-:Y:S01]  /*5d00*/  ISETP.GT.AND P1, PT, R3, RZ, P0 ;  /* 0x000000ff0300720c */ /* 0x000fe20000724270 */
[----:B------:R-:W-:Y:S02]  /*5d10*/  BSSY B1, `(.L_x_232) ;  /* 0x0000005000017945 */ /* 0x000fe40003800000 */
[----:B------:R-:W-:-:S05]  /*5d20*/  FFMA R13, R124, R153, R13 ;  /* 0x000000997c0d7223 */ /* 0x000fca000000000d */
[----:B------:R0:W-:Y:S05]  /*5d30*/  @P3 STG.E desc[UR36][R4.64+0x320], R13 ;  /* 0x0003200d04003986 */ /* 0x0001ea000c101924 */
[----:B------:R-:W-:Y:S05]  /*5d40*/  @!P1 BRA `(.L_x_233) ;  /* 0x0000000000049947 */ /* 0x000fea0003800000 */
[----:B------:R0:W5:Y:S02]  /*5d50*/  LDG.E.LTC128B R19, desc[UR36][R6.64+0x324] ;  /* 0x0003242406137981 */ /* 0x000164000c1e1920 */
.L_x_233:
[----:B------:R-:W-:Y:S05]  /*5d60*/  BSYNC B1 ;  /* 0x0000000000017941 */ /* 0x000fea0003800000 */
.L_x_232:
[----:B-----5:R-:W-:Y:S01]  /*5d70*/  FMUL R2, R19, R152 ;  /* 0x0000009813027220 */ /* 0x020fe20000400000 */
[----:B------:R-:W-:Y:S01]  /*5d80*/  ISETP.GT.AND P2, PT, R3, 0x8, P2 ;  /* 0x000000080300780c */ /* 0x000fe20001744270 */
[----:B------:R-:W-:Y:S02]  /*5d90*/  BSSY B1, `(.L_x_234) ;  /* 0x0000005000017945 */ /* 0x000fe40003800000 */
[----:B------:R-:W-:-:S05]  /*5da0*/  FFMA R125, R125, R153, R2 ;  /* 0x000000997d7d7223 */ /* 0x000fca0000000002 */
[----:B------:R0:W-:Y:S05]  /*5db0*/  @P1 STG.E desc[UR36][R4.64+0x324], R125 ;  /* 0x0003247d04001986 */ /* 0x0001ea000c101924 */
[----:B------:R-:W-:Y:S05]  /*5dc0*/  @!P2 BRA `(.L_x_235) ;  /* 0x000000000004a947 */ /* 0x000fea0003800000 */
[----:B------:R0:W5:Y:S02]  /*5dd0*/  LDG.E.LTC128B R19, desc[UR36][R8.64+0x320] ;  /* 0x0003202408137981 */ /* 0x000164000c1e1920 */
.L_x_235:
[----:B------:R-:W-:Y:S05]  /*5de0*/  BSYNC B1 ;  /* 0x0000000000017941 */ /* 0x000fea0003800000 */
.L_x_234:
        /* <DEDUP_REMOVED lines=8> */
.L_x_237:
[----:B------:R-:W-:Y:S05]  /*5e70*/  BSYNC B1 ;  /* 0x0000000000017941 */ /* 0x000fea0003800000 */
.L_x_236:
        /* <DEDUP_REMOVED lines=8> */
.L_x_239:
[----:B------:R-:W-:Y:S05]  /*5f00*/  BSYNC B1 ;  /* 0x0000000000017941 */ /* 0x000fea0003800000 */
.L_x_238:
[----:B0----5:R-:W-:Y:S01]  /*5f10*/  FMUL R13, R19, R152 ;  /* 0x00000098130d7220 */ /* 0x021fe20000400000 */
[----:B------:R-:W-:Y:S01]  /*5f20*/  ISETP.GT.AND P0, PT, R3, RZ, P2 ;  /* 0x000000ff0300720c */ /* 0x000fe20001704270 */
[----:B------:R-:W-:Y:S02]  /*5f30*/  BSSY B1, `(.L_x_240) ;  /* 0x0000005000017945 */ /* 0x000fe40003800000 */
[----:B------:R-:W-:-:S05]  /*5f40*/  FFMA R13, R128, R153, R13 ;  /* 0x00000099800d7223 */ /* 0x000fca000000000d */
[----:B------:R0:W-:Y:S05]  /*5f50*/  @P3 STG.E desc[UR36][R4.64+0x340], R13 ;  /* 0x0003400d04003986 */ /* 0x0001ea000c101924 */
[----:B------:R-:W-:Y:S05]  /*5f60*/  @!P0 BRA `(.L_x_241) ;  /* 0x0000000000048947 */ /* 0x000fea0003800000 */
[----:B------:R0:W5:Y:S02]  /*5f70*/  LDG.E.LTC128B R19, desc[UR36][R6.64+0x344] ;  /* 0x0003442406137981 */ /* 0x000164000c1e1920 */
.L_x_241:
[----:B------:R-:W-:Y:S05]  /*5f80*/  BSYNC B1 ;  /* 0x0000000000017941 */ /* 0x000fea0003800000 */
.L_x_240:
[----:B-----5:R-:W-:Y:S01]  /*5f90*/  FMUL R2, R19, R152 ;  /* 0x0000009813027220 */ /* 0x020fe20000400000 */
[----:B------:R-:W-:Y:S01]  /*5fa0*/  ISETP.GT.AND P1, PT, R3, 0x8, P1 ;  /* 0x000000080300780c */ /* 0x000fe20000f24270 */
[----:B------:R-:W-:Y:S02]  /*5fb0*/  BSSY B1, `(.L_x_242) ;  /* 0x0000005000017945 */ /* 0x000fe40003800000 */
[----:B------:R-:W-:-:S05]  /*5fc0*/  FFMA R129, R129, R153, R2 ;  /* 0x0000009981817223 */ /* 0x000fca0000000002 */
[----:B------:R0:W-:Y:S05]  /*5fd0*/  @P0 STG.E desc[UR36][R4.64+0x344], R129 ;  /* 0x0003448104000986 */ /* 0x0001ea000c101924 */
[----:B------:R-:W-:Y:S05]  /*5fe0*/  @!P1 BRA `(.L_x_243) ;  /* 0x0000000000049947 */ /* 0x000fea0003800000 */
[----:B------:R0:W5:Y:S02]  /*5ff0*/  LDG.E.LTC128B R19, desc[UR36][R8.64+0x340] ;  /* 0x0003402408137981 */ /* 0x000164000c1e1920 */
.L_x_243:
[----:B------:R-:W-:Y:S05]  /*6000*/  BSYNC B1 ;  /* 0x0000000000017941 */ /* 0x000fea0003800000 */
.L_x_242:
        /* <DEDUP_REMOVED lines=8> */
.L_x_245:
[----:B------:R-:W-:Y:S05]  /*6090*/  BSYNC B1 ;  /* 0x0000000000017941 */ /* 0x000fea0003800000 */
.L_x_244:
        /* <DEDUP_REMOVED lines=8> */
.L_x_247:
[----:B------:R-:W-:Y:S05]  /*6120*/  BSYNC B1 ;  /* 0x0000000000017941 */ /* 0x000fea0003800000 */
.L_x_246:
[----:B0----5:R-:W-:Y:S01]  /*6130*/  FMUL R13, R19, R152 ;  /* 0x00000098130d7220 */ /* 0x021fe20000400000 */
[----:B------:R-:W-:Y:S01]  /*6140*/  ISETP.GT.AND P2, PT, R3, RZ, P1 ;  /* 0x000000ff0300720c */ /* 0x000fe20000f44270 */
[----:B------:R-:W-:Y:S02]  /*6150*/  BSSY B1, `(.L_x_248) ;  /* 0x0000005000017945 */ /* 0x000fe40003800000 */
[----:B------:R-:W-:-:S05]  /*6160*/  FFMA R13, R132, R153, R13 ;  /* 0x00000099840d7223 */ /* 0x000fca000000000d */
[----:B------:R0:W-:Y:S05]  /*6170*/  @P3 STG.E desc[UR36][R4.64+0x360], R13 ;  /* 0x0003600d04003986 */ /* 0x0001ea000c101924 */
[----:B------:R-:W-:Y:S05]  /*6180*/  @!P2 BRA `(.L_x_249) ;  /* 0x000000000004a947 */ /* 0x000fea0003800000 */
[----:B------:R0:W5:Y:S02]  /*6190*/  LDG.E.LTC128B R19, desc[UR36][R6.64+0x364] ;  /* 0x0003642406137981 */ /* 0x000164000c1e1920 */
.L_x_249:
[----:B------:R-:W-:Y:S05]  /*61a0*/  BSYNC B1 ;  /* 0x0000000000017941 */ /* 0x000fea0003800000 */
.L_x_248:
[----:B-----5:R-:W-:Y:S01]  /*61b0*/  FMUL R2, R19, R152 ;  /* 0x0000009813027220 */ /* 0x020fe20000400000 */
[----:B------:R-:W-:Y:S01]  /*61c0*/  ISETP.GT.AND P0, PT, R3, 0x8, P0 ;  /* 0x000000080300780c */ /* 0x000fe20000704270 */
[----:B------:R-:W-:Y:S02]  /*61d0*/  BSSY B1, `(.L_x_250) ;  /* 0x0000005000017945 */ /* 0x000fe40003800000 */
[----:B------:R-:W-:-:S05]  /*61e0*/  FFMA R133, R133, R153, R2 ;  /* 0x0000009985857223 */ /* 0x000fca0000000002 */
[----:B------:R0:W-:Y:S05]  /*61f0*/  @P2 STG.E desc[UR36][R4.64+0x364], R133 ;  /* 0x0003648504002986 */ /* 0x0001ea000c101924 */
[----:B------:R-:W-:Y:S05]  /*6200*/  @!P0 BRA `(.L_x_251) ;  /* 0x0000000000048947 */ /* 0x000fea0003800000 */
[----:B------:R0:W5:Y:S02]  /*6210*/  LDG.E.LTC128B R19, desc[UR36][R8.64+0x360] ;  /* 0x0003602408137981 */ /* 0x000164000c1e1920 */
.L_x_251:
[----:B------:R-:W-:Y:S05]  /*6220*/  BSYNC B1 ;  /* 0x0000000000017941 */ /* 0x000fea0003800000 */
.L_x_250:
        /* <DEDUP_REMOVED lines=8> */
.L_x_253:
[----:B------:R-:W-:Y:S05]  /*62b0*/  BSYNC B1 ;  /* 0x0000000000017941 */ /* 0x000fea0003800000 */
.L_x_252:
        /* <DEDUP_REMOVED lines=8> */
.L_x_255:
[----:B------:R-:W-:Y:S05]  /*6340*/  BSYNC B1 ;  /* 0x0000000000017941 */ /* 0x000fea0003800000 */
.L_x_254:
[----:B0----5:R-:W-:Y:S01]  /*6350*/  FMUL R13, R19, R152 ;  /* 0x00000098130d7220 */ /* 0x021fe20000400000 */
[----:B------:R-:W-:Y:S01]  /*6360*/  ISETP.GT.AND P1, PT, R3, RZ, P0 ;  /* 0x000000ff0300720c */ /* 0x000fe20000724270 */
[----:B------:R-:W-:Y:S02]  /*6370*/  BSSY B1, `(.L_x_256) ;  /* 0x0000005000017945 */ /* 0x000fe40003800000 */
[----:B------:R-:W-:-:S05]  /*6380*/  FFMA R13, R136, R153, R13 ;  /* 0x00000099880d7223 */ /* 0x000fca000000000d */
[----:B------:R0:W-:Y:S05]  /*6390*/  @P3 STG.E desc[UR36][R4.64+0x380], R13 ;  /* 0x0003800d04003986 */ /* 0x0001ea000c101924 */
[----:B------:R-:W-:Y:S05]  /*63a0*/  @!P1 BRA `(.L_x_257) ;  /* 0x0000000000049947 */ /* 0x000fea0003800000 */
[----:B------:R0:W5:Y:S02]  /*63b0*/  LDG.E.LTC128B R19, desc[UR36][R6.64+0x384] ;  /* 0x0003842406137981 */ /* 0x000164000c1e1920 */
.L_x_257:
[----:B------:R-:W-:Y:S05]  /*63c0*/  BSYNC B1 ;  /* 0x0000000000017941 */ /* 0x000fea0003800000 */
.L_x_256:
[----:B-----5:R-:W-:Y:S01]  /*63d0*/  FMUL R2, R19, R152 ;  /* 0x0000009813027220 */ /* 0x020fe20000400000 */
[----:B------:R-:W-:Y:S01]  /*63e0*/  ISETP.GT.AND P2, PT, R3, 0x8, P2 ;  /* 0x000000080300780c */ /* 0x000fe20001744270 */
[----:B------:R-:W-:Y:S02]  /*63f0*/  BSSY B1, `(.L_x_258) ;  /* 0x0000005000017945 */ /* 0x000fe40003800000 */
[----:B------:R-:W-:-:S05]  /*6400*/  FFMA R137, R137, R153, R2 ;  /* 0x0000009989897223 */ /* 0x000fca0000000002 */
[----:B------:R0:W-:Y:S05]  /*6410*/  @P1 STG.E desc[UR36][R4.64+0x384], R137 ;  /* 0x0003848904001986 */ /* 0x0001ea000c101924 */
[----:B------:R-:W-:Y:S05]  /*6420*/  @!P2 BRA `(.L_x_259) ;  /* 0x000000000004a947 */ /* 0x000fea0003800000 */
[----:B------:R0:W5:Y:S02]  /*6430*/  LDG.E.LTC128B R19, desc[UR36][R8.64+0x380] ;  /* 0x0003802408137981 */ /* 0x000164000c1e1920 */
.L_x_259:
[----:B------:R-:W-:Y:S05]  /*6440*/  BSYNC B1 ;  /* 0x0000000000017941 */ /* 0x000fea0003800000 */
.L_x_258:
        /* <DEDUP_REMOVED lines=8> */
.L_x_261:
[----:B------:R-:W-:Y:S05]  /*64d0*/  BSYNC B1 ;  /* 0x0000000000017941 */ /* 0x000fea0003800000 */
.L_x_260:
        /* <DEDUP_REMOVED lines=8> */
.L_x_263:
[----:B------:R-:W-:Y:S05]  /*6560*/  BSYNC B1 ;  /* 0x0000000000017941 */ /* 0x000fea0003800000 */
.L_x_262:
[----:B0----5:R-:W-:Y:S01]  /*6570*/  FMUL R13, R19, R152 ;  /* 0x00000098130d7220 */ /* 0x021fe20000400000 */
[----:B------:R-:W-:Y:S01]  /*6580*/  ISETP.GT.AND P0, PT, R3, RZ, P2 ;  /* 0x000000ff0300720c */ /* 0x000fe20001704270 */
[----:B------:R-:W-:Y:S02]  /*6590*/  BSSY B1, `(.L_x_264) ;  /* 0x0000005000017945 */ /* 0x000fe40003800000 */
[----:B------:R-:W-:-:S05]  /*65a0*/  FFMA R13, R140, R153, R13 ;  /* 0x000000998c0d7223 */ /* 0x000fca000000000d */
[----:B------:R0:W-:Y:S05]  /*65b0*/  @P3 STG.E desc[UR36][R4.64+0x3a0], R13 ;  /* 0x0003a00d04003986 */ /* 0x0001ea000c101924 */
[----:B------:R-:W-:Y:S05]  /*65c0*/  @!P0 BRA `(.L_x_265) ;  /* 0x0000000000048947 */ /* 0x000fea0003800000 */
[----:B------:R0:W5:Y:S02]  /*65d0*/  LDG.E.LTC128B R19, desc[UR36][R6.64+0x3a4] ;  /* 0x0003a42406137981 */ /* 0x000164000c1e1920 */
.L_x_265:
[----:B------:R-:W-:Y:S05]  /*65e0*/  BSYNC B1 ;  /* 0x0000000000017941 */ /* 0x000fea0003800000 */
.L_x_264:
[----:B-----5:R-:W-:Y:S01]  /*65f0*/  FMUL R2, R19, R152 ;  /* 0x0000009813027220 */ /* 0x020fe20000400000 */
[----:B------:R-:W-:Y:S01]  /*6600*/  ISETP.GT.AND P1, PT, R3, 0x8, P1 ;  /* 0x000000080300780c */ /* 0x000fe20000f24270 */
[----:B------:R-:W-:Y:S02]  /*6610*/  BSSY B1, `(.L_x_266) ;  /* 0x0000005000017945 */ /* 0x000fe40003800000 */
[----:B------:R-:W-:-:S05]  /*6620*/  FFMA R141, R141, R153, R2 ;  /* 0x000000998d8d7223 */ /* 0x000fca0000000002 */
[----:B------:R0:W-:Y:S05]  /*6630*/  @P0 STG.E desc[UR36][R4.64+0x3a4], R141 ;  /* 0x0003a48d04000986 */ /* 0x0001ea000c101924 */
[----:B------:R-:W-:Y:S05]  /*6640*/  @!P1 BRA `(.L_x_267) ;  /* 0x0000000000049947 */ /* 0x000fea0003800000 */
[----:B------:R0:W5:Y:S02]  /*6650*/  LDG.E.LTC128B R19, desc[UR36][R8.64+0x3a0] ;  /* 0x0003a02408137981 */ /* 0x000164000c1e1920 */
.L_x_267:
[----:B------:R-:W-:Y:S05]  /*6660*/  BSYNC B1 ;  /* 0x0000000000017941 */ /* 0x000fea0003800000 */
.L_x_266:
        /* <DEDUP_REMOVED lines=8> */
.L_x_269:
[----:B------:R-:W-:Y:S05]  /*66f0*/  BSYNC B1 ;  /* 0x0000000000017941 */ /* 0x000fea0003800000 */
.L_x_268:
        /* <DEDUP_REMOVED lines=8> */
.L_x_271:
[----:B------:R-:W-:Y:S05]  /*6780*/  BSYNC B1 ;  /* 0x0000000000017941 */ /* 0x000fea0003800000 */
.L_x_270:
[----:B0----5:R-:W-:Y:S01]  /*6790*/  FMUL R13, R19, R152 ;  /* 0x00000098130d7220 */ /* 0x021fe20000400000 */
[----:B------:R-:W-:Y:S01]  /*67a0*/  ISETP.GT.AND P2, PT, R3, RZ, P1 ;  /* 0x000000ff0300720c */ /* 0x000fe20000f44270 */
[----:B------:R-:W-:Y:S02]  /*67b0*/  BSSY B1, `(.L_x_272) ;  /* 0x0000005000017945 */ /* 0x000fe40003800000 */
[----:B------:R-:W-:-:S05]  /*67c0*/  FFMA R13, R144, R153, R13 ;  /* 0x00000099900d7223 */ /* 0x000fca000000000d */
[----:B------:R0:W-:Y:S05]  /*67d0*/  @P3 STG.E desc[UR36][R4.64+0x3c0], R13 ;  /* 0x0003c00d04003986 */ /* 0x0001ea000c101924 */
[----:B------:R-:W-:Y:S05]  /*67e0*/  @!P2 BRA `(.L_x_273) ;  /* 0x000000000004a947 */ /* 0x000fea0003800000 */
[----:B------:R0:W5:Y:S02]  /*67f0*/  LDG.E.LTC128B R19, desc[UR36][R6.64+0x3c4] ;  /* 0x0003c42406137981 */ /* 0x000164000c1e1920 */
.L_x_273:
[----:B------:R-:W-:Y:S05]  /*6800*/  BSYNC B1 ;  /* 0x0000000000017941 */ /* 0x000fea0003800000 */
.L_x_272:
[----:B-----5:R-:W-:Y:S01]  /*6810*/  FMUL R2, R19, R152 ;  /* 0x0000009813027220 */ /* 0x020fe20000400000 */
[----:B------:R-:W-:Y:S01]  /*6820*/  ISETP.GT.AND P0, PT, R3, 0x8, P0 ;  /* 0x000000080300780c */ /* 0x000fe20000704270 */
[----:B------:R-:W-:Y:S02]  /*6830*/  BSSY B1, `(.L_x_274) ;  /* 0x0000005000017945 */ /* 0x000fe40003800000 */
[----:B------:R-:W-:-:S05]  /*6840*/  FFMA R145, R145, R153, R2 ;  /* 0x0000009991917223 */ /* 0x000fca0000000002 */
[----:B------:R0:W-:Y:S05]  /*6850*/  @P2 STG.E desc[UR36][R4.64+0x3c4], R145 ;  /* 0x0003c49104002986 */ /* 0x0001ea000c101924 */
[----:B------:R-:W-:Y:S05]  /*6860*/  @!P0 BRA `(.L_x_275) ;  /* 0x0000000000048947 */ /* 0x000fea0003800000 */
[----:B------:R0:W5:Y:S02]  /*6870*/  LDG.E.LTC128B R19, desc[UR36][R8.64+0x3c0] ;  /* 0x0003c02408137981 */ /* 0x000164000c1e1920 */
.L_x_275:
[----:B------:R-:W-:Y:S05]  /*6880*/  BSYNC B1 ;  /* 0x0000000000017941 */ /* 0x000fea0003800000 */
.L_x_274:
        /* <DEDUP_REMOVED lines=8> */
.L_x_277:
[----:B------:R-:W-:Y:S05]  /*6910*/  BSYNC B1 ;  /* 0x0000000000017941 */ /* 0x000fea0003800000 */
.L_x_276:
        /* <DEDUP_REMOVED lines=8> */
.L_x_279:
[----:B------:R-:W-:Y:S05]  /*69a0*/  BSYNC B1 ;  /* 0x0000000000017941 */ /* 0x000fea0003800000 */
.L_x_278:
[----:B0----5:R-:W-:Y:S01]  /*69b0*/  FMUL R13, R19, R152 ;  /* 0x00000098130d7220 */ /* 0x021fe20000400000 */
[----:B------:R-:W-:Y:S01]  /*69c0*/  ISETP.GT.AND P1, PT, R3, RZ, P0 ;  /* 0x000000ff0300720c */ /* 0x000fe20000724270 */
[----:B------:R-:W-:Y:S02]  /*69d0*/  BSSY B1, `(.L_x_280) ;  /* 0x0000005000017945 */ /* 0x000fe40003800000 */
[----:B------:R-:W-:-:S05]  /*69e0*/  FFMA R13, R148, R153, R13 ;  /* 0x00000099940d7223 */ /* 0x000fca000000000d */
[----:B------:R0:W-:Y:S05]  /*69f0*/  @P3 STG.E desc[UR36][R4.64+0x3e0], R13 ;  /* 0x0003e00d04003986 */ /* 0x0001ea000c101924 */
[----:B------:R-:W-:Y:S05]  /*6a00*/  @!P1 BRA `(.L_x_281) ;  /* 0x0000000000049947 */ /* 0x000fea0003800000 */
[----:B------:R0:W5:Y:S02]  /*6a10*/  LDG.E.LTC128B R19, desc[UR36][R6.64+0x3e4] ;  /* 0x0003e42406137981 */ /* 0x000164000c1e1920 */
.L_x_281:
[----:B------:R-:W-:Y:S05]  /*6a20*/  BSYNC B1 ;  /* 0x0000000000017941 */ /* 0x000fea0003800000 */
.L_x_280:
[----:B-----5:R-:W-:Y:S01]  /*6a30*/  FMUL R0, R19, R152 ;  /* 0x0000009813007220 */ /* 0x020fe20000400000 */
[----:B------:R-:W-:Y:S01]  /*6a40*/  ISETP.GT.AND P2, PT, R3, 0x8, P2 ;  /* 0x000000080300780c */ /* 0x000fe20001744270 */
[----:B------:R-:W-:Y:S02]  /*6a50*/  BSSY B1, `(.L_x_282) ;  /* 0x0000005000017945 */ /* 0x000fe40003800000 */
[----:B------:R-:W-:-:S05]  /*6a60*/  FFMA R149, R149, R153, R0 ;  /* 0x0000009995957223 */ /* 0x000fca0000000000 */
[----:B------:R0:W-:Y:S05]  /*6a70*/  @P1 STG.E desc[UR36][R4.64+0x3e4], R149 ;  /* 0x0003e49504001986 */ /* 0x0001ea000c101924 */
[----:B------:R-:W-:Y:S05]  /*6a80*/  @!P2 BRA `(.L_x_283) ;  /* 0x000000000004a947 */ /* 0x000fea0003800000 */
[----:B------:R0:W5:Y:S02]  /*6a90*/  LDG.E.LTC128B R19, desc[UR36][R8.64+0x3e0] ;  /* 0x0003e02408137981 */ /* 0x000164000c1e1920 */
.L_x_283:
[----:B------:R-:W-:Y:S05]  /*6aa0*/  BSYNC B1 ;  /* 0x0000000000017941 */ /* 0x000fea0003800000 */
.L_x_282:
[----:B01---5:R-:W-:Y:S01]  /*6ab0*/  FMUL R5, R19, R152 ;  /* 0x0000009813057220 */ /* 0x023fe20000400000 */
[----:B------:R-:W-:Y:S01]  /*6ac0*/  ISETP.GT.AND P0, PT, R3, 0x8, P0 ;  /* 0x000000080300780c */ /* 0x000fe20000704270 */
[----:B------:R-:W-:Y:S01]  /*6ad0*/  @P2 IMAD.MOV.U32 R2, RZ, RZ, R10 ;  /* 0x000000ffff022224 */ /* 0x000fe200078e000a */
[----:B------:R-:W-:Y:S01]  /*6ae0*/  BSSY B1, `(.L_x_284) ;  /* 0x0000006000017945 */ /* 0x000fe20003800000 */
[----:B------:R-:W-:Y:S01]  /*6af0*/  FFMA R5, R150, R153, R5 ;  /* 0x0000009996057223 */ /* 0x000fe20000000005 */
[----:B------:R-:W-:-:S05]  /*6b00*/  @P2 IMAD.MOV.U32 R3, RZ, RZ, R11 ;  /* 0x000000ffff032224 */ /* 0x000fca00078e000b */
[----:B------:R0:W-:Y:S04]  /*6b10*/  @P2 STG.E desc[UR36][R2.64+0x3e0], R5 ;  /* 0x0003e00502002986 */ /* 0x0001e8000c101924 */
[----:B------:R-:W-:Y:S05]  /*6b20*/  @!P0 BRA `(.L_x_285) ;  /* 0x0000000000048947 */ /* 0x000fea0003800000 */
[----:B------:R1:W5:Y:S02]  /*6b30*/  LDG.E.LTC128B R19, desc[UR36][R8.64+0x3e4] ;  /* 0x0003e42408137981 */ /* 0x000364000c1e1920 */
.L_x_285:
[----:B------:R-:W-:Y:S05]  /*6b40*/  BSYNC B1 ;  /* 0x0000000000017941 */ /* 0x000fea0003800000 */
.L_x_284:
[----:B-----5:R-:W-:-:S04]  /*6b50*/  FMUL R0, R19, R152 ;  /* 0x0000009813007220 */ /* 0x020fc80000400000 */
[----:B------:R-:W-:Y:S01]  /*6b60*/  FFMA R151, R151, R153, R0 ;  /* 0x0000009997977223 */ /* 0x000fe20000000000 */
[----:B------:R-:W-:Y:S06]  /*6b70*/  @!P0 BRA `(.L_x_286) ;  /* 0x0000001c00388947 */ /* 0x000fec0003800000 */
[----:B------:R0:W-:Y:S01]  /*6b80*/  STG.E desc[UR36][R10.64+0x3e4], R151 ;  /* 0x0003e4970a007986 */ /* 0x0001e2000c101924 */
[----:B------:R-:W-:Y:S05]  /*6b90*/  BRA `(.L_x_286) ;  /* 0x0000001c00307947 */ /* 0x000fea0003800000 */
.L_x_33:
[----:B------:R-:W-:Y:S01]  /*6ba0*/  ISETP.GT.AND P3, PT, R0, 0x1, PT ;  /* 0x000000010000780c */ /* 0x000fe20003f64270 */
[----:B------:R-:W-:Y:S01]  /*6bb0*/  ULDC.64 UR4, c[0x0][0x5c0] ;  /* 0x0001700000047ab9 */ /* 0x000fe20000000a00 */
[-C--:B------:R-:W-:Y:S01]  /*6bc0*/  FMUL R9, R24, R153.reuse ;  /* 0x0000009918097220 */ /* 0x080fe20000400000 */
[C---:B------:R-:W-:Y:S01]  /*6bd0*/  LEA R4, P1, R172.reuse, UR4, 0x2 ;  /* 0x00000004ac047c11 */ /* 0x040fe2000f8210ff */
[-C--:B------:R-:W-:Y:S01]  /*6be0*/  FMUL R25, R25, R153.reuse ;  /* 0x0000009919197220 */ /* 0x080fe20000400000 */
[----:B------:R-:W-:Y:S01]  /*6bf0*/  ISETP.GT.AND P2, PT, R3, RZ, P3 ;  /* 0x000000ff0300720c */ /* 0x000fe20001f44270 */
[-C--:B------:R-:W-:Y:S01]  /*6c00*/  FMUL R27, R27, R153.reuse ;  /* 0x000000991b1b7220 */ /* 0x080fe20000400000 */
[----:B------:R-:W-:Y:S01]  /*6c10*/  LEA.HI.X R5, R172, UR5, R177, 0x2, P1 ;  /* 0x00000005ac057c11 */ /* 0x000fe200088f14b1 */
[-C--:B------:R-:W-:Y:S01]  /*6c20*/  FMUL R29, R29, R153.reuse ;  /* 0x000000991d1d7220 */ /* 0x080fe20000400000 */
[----:B------:R-:W-:Y:S01]  /*6c30*/  ISETP.GT.AND P0, PT, R3, 0x8, P0 ;  /* 0x000000080300780c */ /* 0x000fe20000704270 */
[-C--:B------:R-:W-:Y:S01]  /*6c40*/  FMUL R31, R31, R153.reuse ;  /* 0x000000991f1f7220 */ /* 0x080fe20000400000 */
[----:B------:R-:W-:Y:S01]  /*6c50*/  ISETP.GT.AND P5, PT, R0, 0x8, PT ;  /* 0x000000080000780c */ /* 0x000fe20003fa4270 */
[----:B------:R1:W-:Y:S01]  /*6c60*/  @P4 STG.E desc[UR36][R4.64], R9 ;  /* 0x0000000904004986 */ /* 0x0003e2000c101924 */
[C---:B------:R-:W-:Y:S01]  /*6c70*/  SHF.L.U64.HI R11, R10.reuse, 0x5, R11 ;  /* 0x000000050a0b7819 */ /* 0x040fe2000001020b */
[-C--:B------:R-:W-:Y:S01]  /*6c80*/  FMUL R33, R33, R153.reuse ;  /* 0x0000009921217220 */ /* 0x080fe20000400000 */
[----:B------:R-:W-:Y:S01]  /*6c90*/  LEA R6, P1, R10, R4, 0x5 ;  /* 0x000000040a067211 */ /* 0x000fe200078228ff */
[-C--:B------:R-:W-:Y:S01]  /*6ca0*/  FMUL R35, R35, R153.reuse ;  /* 0x0000009923237220 */ /* 0x080fe20000400000 */
[----:B------:R-:W-:Y:S01]  /*6cb0*/  ISETP.GT.AND P3, PT, R3, 0x8, P3 ;  /* 0x000000080300780c */ /* 0x000fe20001f64270 */
[----:B------:R-:W-:Y:S01]  /*6cc0*/  @P2 STG.E desc[UR36][R4.64+0x4], R25 ;  /* 0x0000041904002986 */ /* 0x000fe2000c101924 */
[----:B------:R-:W-:Y:S01]  /*6cd0*/  ISETP.GT.AND P4, PT, R0, 0x9, PT ;  /* 0x000000090000780c */ /* 0x000fe20003f84270 */
[----:B------:R-:W-:Y:S01]  /*6ce0*/  IMAD.X R7, R11, 0x1, R5, P1 ;  /* 0x000000010b077824 */ /* 0x000fe200008e0605 */
[C---:B------:R-:W-:Y:S01]  /*6cf0*/  ISETP.GT.AND P2, PT, R3.reuse, RZ, P5 ;  /* 0x000000ff0300720c */ /* 0x040fe20002f44270 */
[-C--:B------:R-:W-:Y:S01]  /*6d00*/  FMUL R11, R28, R153.reuse ;  /* 0x000000991c0b7220 */ /* 0x080fe20000400000 */
[C---:B------:R-:W-:Y:S01]  /*6d10*/  ISETP.GT.AND P1, PT, R3.reuse, RZ, P4 ;  /* 0x000000ff0300720c */ /* 0x040fe20002724270 */
[-C--:B-1----:R-:W-:Y:S01]  /*6d20*/  FMUL R9, R26, R153.reuse ;  /* 0x000000991a097220 */ /* 0x082fe20000400000 */
[----:B------:R-:W-:Y:S01]  /*6d30*/  ISETP.GT.AND P4, PT, R3, 0x8, P4 ;  /* 0x000000080300780c */ /* 0x000fe20002784270 */
[-C--:B------:R-:W-:Y:S01]  /*6d40*/  FMUL R37, R37, R153.reuse ;  /* 0x0000009925257220 */ /* 0x080fe20000400000 */
[-C--:B------:R-:W-:Y:S01]  /*6d50*/  FMUL R39, R39, R153.reuse ;  /* 0x0000009927277220 */ /* 0x080fe20000400000 */
[-C--:B------:R-:W-:Y:S01]  /*6d60*/  FMUL R41, R41, R153.reuse ;  /* 0x0000009929297220 */ /* 0x080fe20000400000 */
[----:B------:R1:W-:Y:S01]  /*6d70*/  @P0 STG.E desc[UR36][R6.64], R9 ;  /* 0x0000000906000986 */ /* 0x0003e2000c101924 */
[----:B------:R-:W-:Y:S01]  /*6d80*/  ISETP.GT.AND P0, PT, R3, 0x8, P5 ;  /* 0x000000080300780c */ /* 0x000fe20002f04270 */
[-C--:B------:R-:W-:Y:S01]  /*6d90*/  FMUL R43, R43, R153.reuse ;  /* 0x000000992b2b7220 */ /* 0x080fe20000400000 */
[C---:B------:R-:W-:Y:S01]  /*6da0*/  ISETP.GT.AND P5, PT, R0.reuse, 0x10, PT ;  /* 0x000000100000780c */ /* 0x040fe20003fa4270 */
[----:B------:R-:W-:Y:S01]  /*6db0*/  @P3 STG.E desc[UR36][R6.64+0x4], R27 ;  /* 0x0000041b06003986 */ /* 0x000fe2000c101924 */
[----:B------:R-:W-:Y:S01]  /*6dc0*/  ISETP.GT.AND P3, PT, R0, 0x11, PT ;  /* 0x000000110000780c */ /* 0x000fe20003f64270 */
[-C--:B------:R-:W-:Y:S01]  /*6dd0*/  FMUL R45, R45, R153.reuse ;  /* 0x000000992d2d7220 */ /* 0x080fe20000400000 */
[-C--:B------:R-:W-:Y:S01]  /*6de0*/  FMUL R47, R47, R153.reuse ;  /* 0x000000992f2f7220 */ /* 0x080fe20000400000 */
[----:B------:R2:W-:Y:S01]  /*6df0*/  @P2 STG.E desc[UR36][R4.64+0x20], R11 ;  /* 0x0000200b04002986 */ /* 0x0005e2000c101924 */
[----:B------:R-:W-:Y:S01]  /*6e00*/  ISETP.GT.AND P2, PT, R3, RZ, P5 ;  /* 0x000000ff0300720c */ /* 0x000fe20002f44270 */
[-C--:B------:R-:W-:Y:S01]  /*6e10*/  FMUL R49, R49, R153.reuse ;  /* 0x0000009931317220 */ /* 0x080fe20000400000 */
[-C--:B------:R-:W-:Y:S01]  /*6e20*/  FMUL R51, R51, R153.reuse ;  /* 0x0000009933337220 */ /* 0x080fe20000400000 */
[----:B------:R-:W-:Y:S01]  /*6e30*/  @P1 STG.E desc[UR36][R4.64+0x24], R29 ;  /* 0x0000241d04001986 */ /* 0x000fe2000c101924 */
[-C--:B-1----:R-:W-:Y:S01]  /*6e40*/  FMUL R9, R30, R153.reuse ;  /* 0x000000991e097220 */ /* 0x082fe20000400000 */
[----:B------:R-:W-:Y:S01]  /*6e50*/  ISETP.GT.AND P1, PT, R3, RZ, P3 ;  /* 0x000000ff0300720c */ /* 0x000fe20001f24270 */
[-C--:B------:R-:W-:Y:S01]  /*6e60*/  FMUL R53, R53, R153.reuse ;  /* 0x0000009935357220 */ /* 0x080fe20000400000 */
[----:B------:R-:W-:Y:S01]  /*6e70*/  ISETP.GT.AND P3, PT, R3, 0x8, P3 ;  /* 0x000000080300780c */ /* 0x000fe20001f64270 */
[-C--:B------:R-:W-:Y:S01]  /*6e80*/  FMUL R55, R55, R153.reuse ;  /* 0x0000009937377220 */ /* 0x080fe20000400000 */
[----:B------:R1:W-:Y:S01]  /*6e90*/  @P0 STG.E desc[UR36][R6.64+0x20], R9 ;  /* 0x0000200906000986 */ /* 0x0003e2000c101924 */
[----:B------:R-:W-:Y:S01]  /*6ea0*/  ISETP.GT.AND P0, PT, R3, 0x8, P5 ;  /* 0x000000080300780c */ /* 0x000fe20002f04270 */
[-C--:B--2---:R-:W-:Y:S01]  /*6eb0*/  FMUL R11, R32, R153.reuse ;  /* 0x00000099200b7220 */ /* 0x084fe20000400000 */
        /* <DEDUP_REMOVED lines=139> */
[C---:B------:R-:W-:Y:S01]  /*7770*/  ISETP.GT.AND P3, PT, R3.reuse, 0x8, P3 ;  /* 0x000000080300780c */ /* 0x040fe20001f64270 */
[-C--:B0-----:R-:W-:Y:S01]  /*7780*/  FMUL R13, R150, R153.reuse ;  /* 0x00000099960d7220 */ /* 0x081fe20000400000 */
[----:B------:R0:W-:Y:S01]  /*7790*/  @P0 STG.E desc[UR36][R6.64+0x120], R9 ;  /* 0x0001200906000986 */ /* 0x0001e2000c101924 */
[----:B------:R-:W-:Y:S01]  /*77a0*/  ISETP.GT.AND P0, PT, R3, 0x8, P5 ;  /* 0x000000080300780c */ /* 0x000fe20002f04270 */
[-C--:B--2---:R-:W-:Y:S01]  /*77b0*/  FMUL R11, R64, R153.reuse ;  /* 0x00000099400b7220 */ /* 0x084fe20000400000 */
[C---:B------:R-:W-:Y:S01]  /*77c0*/  ISETP.GT.AND P5, PT, R0.reuse, 0x58, PT ;  /* 0x000000580000780c */ /* 0x040fe20003fa4270 */
[----:B------:R-:W-:Y:S01]  /*77d0*/  @P4 STG.E desc[UR36][R6.64+0x124], R63 ;  /* 0x0001243f06004986 */ /* 0x000fe2000c101924 */
[----:B------:R-:W-:Y:S01]  /*77e0*/  ISETP.GT.AND P4, PT, R0, 0x59, PT ;  /* 0x000000590000780c */ /* 0x000fe20003f84270 */
[----:B------:R-:W-:-:S02]  /*77f0*/  FMUL R151, R151, R153 ;  /* 0x0000009997977220 */ /* 0x000fc40000400000 */
[----:B------:R1:W-:Y:S01]  /*7800*/  @P2 STG.E desc[UR36][R4.64+0x140], R11 ;  /* 0x0001400b04002986 */ /* 0x0003e2000c101924 */
[----:B------:R-:W-:-:S03]  /*7810*/  ISETP.GT.AND P2, PT, R3, RZ, P5 ;  /* 0x000000ff0300720c */ /* 0x000fc60002f44270 */
[----:B------:R-:W-:Y:S01]  /*7820*/  @P1 STG.E desc[UR36][R4.64+0x144], R65 ;  /* 0x0001444104001986 */ /* 0x000fe2000c101924 */
[-C--:B0-----:R-:W-:Y:S01]  /*7830*/  FMUL R9, R66, R153.reuse ;  /* 0x0000009942097220 */ /* 0x081fe20000400000 */
[C---:B------:R-:W-:Y:S02]  /*7840*/  ISETP.GT.AND P1, PT, R3.reuse, RZ, P4 ;  /* 0x000000ff0300720c */ /* 0x040fe40002724270 */
[C---:B------:R-:W-:Y:S02]  /*7850*/  ISETP.GT.AND P4, PT, R3.reuse, 0x8, P4 ;  /* 0x000000080300780c */ /* 0x040fe40002784270 */
[----:B------:R0:W-:Y:S01]  /*7860*/  @P0 STG.E desc[UR36][R6.64+0x140], R9 ;  /* 0x0001400906000986 */ /* 0x0001e2000c101924 */
[----:B------:R-:W-:Y:S01]  /*7870*/  ISETP.GT.AND P0, PT, R3, 0x8, P5 ;  /* 0x000000080300780c */ /* 0x000fe20002f04270 */
[----:B-1----:R-:W-:Y:S01]  /*7880*/  FMUL R11, R68, R153 ;  /* 0x00000099440b7220 */ /* 0x002fe20000400000 */
[C---:B------:R-:W-:Y:S01]  /*7890*/  ISETP.GT.AND P5, PT, R0.reuse, 0x60, PT ;  /* 0x000000600000780c */ /* 0x040fe20003fa4270 */
[----:B------:R-:W-:Y:S01]  /*78a0*/  @P3 STG.E desc[UR36][R6.64+0x144], R67 ;  /* 0x0001444306003986 */ /* 0x000fe2000c101924 */
[----:B------:R-:W-:-:S03]  /*78b0*/  ISETP.GT.AND P3, PT, R0, 0x61, PT ;  /* 0x000000610000780c */ /* 0x000fc60003f64270 */
        /* <DEDUP_REMOVED lines=87> */
[C---:B------:R-:W-:Y:S01]  /*7e30*/  ISETP.GT.AND P1, PT, R3.reuse, RZ, P4 ;  /* 0x000000ff0300720c */ /* 0x040fe20002724270 */
[----:B0-----:R-:W-:Y:S01]  /*7e40*/  FMUL R9, R98, R153 ;  /* 0x0000009962097220 */ /* 0x001fe20000400000 */
[----:B------:R-:W-:-:S04]  /*7e50*/  ISETP.GT.AND P4, PT, R3, 0x8, P4 ;  /* 0x000000080300780c */ /* 0x000fc80002784270 */
[----:B------:R0:W-:Y:S01]  /*7e60*/  @P0 STG.E desc[UR36][R6.64+0x240], R9 ;  /* 0x0002400906000986 */ /* 0x0001e2000c101924 */
[----:B-1----:R-:W-:Y:S01]  /*7e70*/  FMUL R11, R100, R153 ;  /* 0x00000099640b7220 */ /* 0x002fe20000400000 */
[----:B------:R-:W-:Y:S02]  /*7e80*/  ISETP.GT.AND P0, PT, R3, 0x8, P5 ;  /* 0x000000080300780c */ /* 0x000fe40002f04270 */
[----:B------:R-:W-:Y:S01]  /*7e90*/  @P3 STG.E desc[UR36][R6.64+0x244], R99 ;  /* 0x0002446306003986 */ /* 0x000fe2000c101924 */
[----:B------:R-:W-:-:S03]  /*7ea0*/  ISETP.GT.AND P5, PT, R0, 0xa0, PT ;  /* 0x000000a00000780c */ /* 0x000fc60003fa4270 */
[----:B------:R1:W-:Y:S01]  /*7eb0*/  @P2 STG.E desc[UR36][R4.64+0x260], R11 ;  /* 0x0002600b04002986 */ /* 0x0003e2000c101924 */
[----:B------:R-:W-:Y:S02]  /*7ec0*/  ISETP.GT.AND P2, PT, R0, 0xa1, PT ;  /* 0x000000a10000780c */ /* 0x000fe40003f44270 */
[C---:B------:R-:W-:Y:S01]  /*7ed0*/  ISETP.GT.AND P3, PT, R3.reuse, RZ, P5 ;  /* 0x000000ff0300720c */ /* 0x040fe20002f64270 */
[----:B------:R-:W-:Y:S01]  /*7ee0*/  @P1 STG.E desc[UR36][R4.64+0x264], R101 ;  /* 0x0002646504001986 */ /* 0x000fe2000c101924 */
[C---:B------:R-:W-:Y:S01]  /*7ef0*/  ISETP.GT.AND P1, PT, R3.reuse, RZ, P2 ;  /* 0x000000ff0300720c */ /* 0x040fe20001724270 */
[----:B0-----:R-:W-:Y:S01]  /*7f00*/  FMUL R9, R102, R153 ;  /* 0x0000009966097220 */ /* 0x001fe20000400000 */
[----:B------:R-:W-:-:S04]  /*7f10*/  ISETP.GT.AND P2, PT, R3, 0x8, P2 ;  /* 0x000000080300780c */ /* 0x000fc80001744270 */
[----:B------:R0:W-:Y:S01]  /*7f20*/  @P0 STG.E desc[UR36][R6.64+0x260], R9 ;  /* 0x0002600906000986 */ /* 0x0001e2000c101924 */
[----:B-1----:R-:W-:Y:S01]  /*7f30*/  FMUL R11, R104, R153 ;  /* 0x00000099680b7220 */ /* 0x002fe20000400000 */
[----:B------:R-:W-:Y:S02]  /*7f40*/  ISETP.GT.AND P0, PT, R3, 0x8, P5 ;  /* 0x000000080300780c */ /* 0x000fe40002f04270 */
[----:B------:R-:W-:Y:S04]  /*7f50*/  @P4 STG.E desc[UR36][R6.64+0x264], R103 ;  /* 0x0002646706004986 */ /* 0x000fe8000c101924 */
[----:B------:R1:W-:Y:S01]  /*7f60*/  @P3 STG.E desc[UR36][R4.64+0x280], R11 ;  /* 0x0002800b04003986 */ /* 0x0003e2000c101924 */
[----:B------:R-:W-:-:S03]  /*7f70*/  ISETP.GT.AND P3, PT, R0, 0xa8, PT ;  /* 0x000000a80000780c */ /* 0x000fc60003f64270 */
[----:B------:R-:W-:Y:S01]  /*7f80*/  @P1 STG.E desc[UR36][R4.64+0x284], R105 ;  /* 0x0002846904001986 */ /* 0x000fe2000c101924 */
[----:B------:R-:W-:Y:S01]  /*7f90*/  ISETP.GT.AND P1, PT, R0, 0xa9, PT ;  /* 0x000000a90000780c */ /* 0x000fe20003f24270 */
[-C--:B0-----:R-:W-:Y:S01]  /*7fa0*/  FMUL R9, R106, R153.reuse ;  /* 0x000000996a097220 */ /* 0x081fe20000400000 */
[C---:B------:R-:W-:Y:S02]  /*7fb0*/  ISETP.GT.AND P5, PT, R3.reuse, RZ, P3 ;  /* 0x000000ff0300720c */ /* 0x040fe40001fa4270 */
[C---:B------:R-:W-:Y:S02]  /*7fc0*/  ISETP.GT.AND P4, PT, R3.reuse, RZ, P1 ;  /* 0x000000ff0300720c */ /* 0x040fe40000f84270 */
[----:B------:R0:W-:Y:S01]  /*7fd0*/  @P0 STG.E desc[UR36][R6.64+0x280], R9 ;  /* 0x0002800906000986 */ /* 0x0001e2000c101924 */
[----:B-1----:R-:W-:Y:S01]  /*7fe0*/  FMUL R11, R108, R153 ;  /* 0x000000996c0b7220 */ /* 0x002fe20000400000 */
[C---:B------:R-:W-:Y:S02]  /*7ff0*/  ISETP.GT.AND P3, PT, R3.reuse, 0x8, P3 ;  /* 0x000000080300780c */ /* 0x040fe40001f64270 */
[----:B------:R-:W-:Y:S01]  /*8000*/  @P2 STG.E desc[UR36][R6.64+0x284], R107 ;  /* 0x0002846b06002986 */ /* 0x000fe2000c101924 */
[----:B------:R-:W-:-:S02]  /*8010*/  ISETP.GT.AND P1, PT, R3, 0x8, P1 ;  /* 0x000000080300780c */ /* 0x000fc40000f24270 */
[C---:B------:R-:W-:Y:S02]  /*8020*/  ISETP.GT.AND P0, PT, R0.reuse, 0xb0, PT ;  /* 0x000000b00000780c */ /* 0x040fe40003f04270 */
[----:B------:R-:W-:Y:S01]  /*8030*/  ISETP.GT.AND P2, PT, R0, 0xb1, PT ;  /* 0x000000b10000780c */ /* 0x000fe20003f44270 */
[----:B------:R1:W-:Y:S01]  /*8040*/  @P5 STG.E desc[UR36][R4.64+0x2a0], R11 ;  /* 0x0002a00b04005986 */ /* 0x0003e2000c101924 */
[C---:B------:R-:W-:Y:S01]  /*8050*/  ISETP.GT.AND P5, PT, R3.reuse, RZ, P0 ;  /* 0x000000ff0300720c */ /* 0x040fe200007a4270 */
[-C--:B0-----:R-:W-:Y:S01]  /*8060*/  FMUL R9, R110, R153.reuse ;  /* 0x000000996e097220 */ /* 0x081fe20000400000 */
[C---:B------:R-:W-:Y:S01]  /*8070*/  ISETP.GT.AND P0, PT, R3.reuse, 0x8, P0 ;  /* 0x000000080300780c */ /* 0x040fe20000704270 */
[----:B------:R-:W-:Y:S01]  /*8080*/  @P4 STG.E desc[UR36][R4.64+0x2a4], R109 ;  /* 0x0002a46d04004986 */ /* 0x000fe2000c101924 */
[C---:B------:R-:W-:Y:S02]  /*8090*/  ISETP.GT.AND P4, PT, R3.reuse, RZ, P2 ;  /* 0x000000ff0300720c */ /* 0x040fe40001784270 */
[----:B------:R-:W-:Y:S01]  /*80a0*/  ISETP.GT.AND P2, PT, R3, 0x8, P2 ;  /* 0x000000080300780c */ /* 0x000fe20001744270 */
[----:B------:R0:W-:Y:S01]  /*80b0*/  @P3 STG.E desc[UR36][R6.64+0x2a0], R9 ;  /* 0x0002a00906003986 */ /* 0x0001e2000c101924 */
[----:B------:R-:W-:Y:S01]  /*80c0*/  ISETP.GT.AND P3, PT, R0, 0xb9, PT ;  /* 0x000000b90000780c */ /* 0x000fe20003f64270 */
[----:B-1----:R-:W-:-:S02]  /*80d0*/  FMUL R11, R112, R153 ;  /* 0x00000099700b7220 */ /* 0x002fc40000400000 */
[----:B------:R-:W-:Y:S01]  /*80e0*/  @P1 STG.E desc[UR36][R6.64+0x2a4], R111 ;  /* 0x0002a46f06001986 */ /* 0x000fe2000c101924 */
[----:B------:R-:W-:-:S03]  /*80f0*/  ISETP.GT.AND P1, PT, R0, 0xb8, PT ;  /* 0x000000b80000780c */ /* 0x000fc60003f24270 */
[----:B------:R1:W-:Y:S01]  /*8100*/  @P5 STG.E desc[UR36][R4.64+0x2c0], R11 ;  /* 0x0002c00b04005986 */ /* 0x0003e2000c101924 */
[C---:B------:R-:W-:Y:S01]  /*8110*/  ISETP.GT.AND P5, PT, R3.reuse, RZ, P1 ;  /* 0x000000ff0300720c */ /* 0x040fe20000fa4270 */
[-C--:B0-----:R-:W-:Y:S02]  /*8120*/  FMUL R9, R114, R153.reuse ;  /* 0x0000009972097220 */ /* 0x081fe40000400000 */
[----:B------:R-:W-:Y:S01]  /*8130*/  @P4 STG.E desc[UR36][R4.64+0x2c4], R113 ;  /* 0x0002c47104004986 */ /* 0x000fe2000c101924 */
[C---:B------:R-:W-:Y:S02]  /*8140*/  ISETP.GT.AND P4, PT, R3.reuse, RZ, P3 ;  /* 0x000000ff0300720c */ /* 0x040fe40001f84270 */
[C---:B------:R-:W-:Y:S01]  /*8150*/  ISETP.GT.AND P1, PT, R3.reuse, 0x8, P1 ;  /* 0x000000080300780c */ /* 0x040fe20000f24270 */
[----:B------:R0:W-:Y:S01]  /*8160*/  @P0 STG.E desc[UR36][R6.64+0x2c0], R9 ;  /* 0x0002c00906000986 */ /* 0x0001e2000c101924 */
[----:B------:R-:W-:Y:S02]  /*8170*/  ISETP.GT.AND P0, PT, R0, 0xc0, PT ;  /* 0x000000c00000780c */ /* 0x000fe40003f04270 */
[----:B------:R-:W-:Y:S01]  /*8180*/  ISETP.GT.AND P3, PT, R3, 0x8, P3 ;  /* 0x000000080300780c */ /* 0x000fe20001f64270 */
[----:B-1----:R-:W-:Y:S01]  /*8190*/  FMUL R11, R116, R153 ;  /* 0x00000099740b7220 */ /* 0x002fe20000400000 */
        /* <DEDUP_REMOVED lines=81> */
[----:B------:R-:W-:Y:S02]  /*86b0*/  ISETP.GT.AND P2, PT, R3, 0x8, P2 ;  /* 0x000000080300780c */ /* 0x000fe40001744270 */
[----:B------:R-:W-:Y:S01]  /*86c0*/  ISETP.GT.AND P1, PT, R0, 0xf9, PT ;  /* 0x000000f90000780c */ /* 0x000fe20003f24270 */
[----:B-1----:R-:W-:Y:S01]  /*86d0*/  FMUL R11, R144, R153 ;  /* 0x00000099900b7220 */ /* 0x002fe20000400000 */
[----:B------:R-:W-:Y:S01]  /*86e0*/  @P3 STG.E desc[UR36][R6.64+0x3a4], R143 ;  /* 0x0003a48f06003986 */ /* 0x000fe2000c101924 */
[----:B------:R-:W-:-:S03]  /*86f0*/  ISETP.GT.AND P3, PT, R0, 0xf8, PT ;  /* 0x000000f80000780c */ /* 0x000fc60003f64270 */
[----:B------:R1:W-:Y:S01]  /*8700*/  @P5 STG.E desc[UR36][R4.64+0x3c0], R11 ;  /* 0x0003c00b04005986 */ /* 0x0003e2000c101924 */
[C---:B------:R-:W-:Y:S02]  /*8710*/  ISETP.GT.AND P5, PT, R3.reuse, RZ, P3 ;  /* 0x000000ff0300720c */ /* 0x040fe40001fa4270 */
[C---:B------:R-:W-:Y:S01]  /*8720*/  ISETP.GT.AND P3, PT, R3.reuse, 0x8, P3 ;  /* 0x000000080300780c */ /* 0x040fe20001f64270 */
[----:B------:R-:W-:Y:S01]  /*8730*/  @P4 STG.E desc[UR36][R4.64+0x3c4], R145 ;  /* 0x0003c49104004986 */ /* 0x000fe2000c101924 */
[C---:B------:R-:W-:Y:S01]  /*8740*/  ISETP.GT.AND P4, PT, R3.reuse, RZ, P1 ;  /* 0x000000ff0300720c */ /* 0x040fe20000f84270 */
[----:B0-----:R-:W-:Y:S01]  /*8750*/  FMUL R9, R146, R153 ;  /* 0x0000009992097220 */ /* 0x001fe20000400000 */
[----:B------:R-:W-:Y:S01]  /*8760*/  ISETP.GT.AND P1, PT, R3, 0x8, P1 ;  /* 0x000000080300780c */ /* 0x000fe20000f24270 */
[----:B------:R-:W-:Y:S02]  /*8770*/  @P0 IMAD.MOV.U32 R2, RZ, RZ, R6 ;  /* 0x000000ffff020224 */ /* 0x000fe400078e0006 */
[----:B------:R-:W-:-:S02]  /*8780*/  @P0 IMAD.MOV.U32 R3, RZ, RZ, R7 ;  /* 0x000000ffff030224 */ /* 0x000fc400078e0007 */
[----:B-1----:R-:W-:-:S03]  /*8790*/  FMUL R11, R148, R153 ;  /* 0x00000099940b7220 */ /* 0x002fc60000400000 */
[----:B------:R0:W-:Y:S02]  /*87a0*/  @P0 STG.E desc[UR36][R2.64+0x3c0], R9 ;  /* 0x0003c00902000986 */ /* 0x0001e4000c101924 */
[----:B0-----:R-:W-:Y:S02]  /*87b0*/  @P2 IMAD.MOV.U32 R2, RZ, RZ, R6 ;  /* 0x000000ffff022224 */ /* 0x001fe400078e0006 */
[----:B------:R-:W-:-:S05]  /*87c0*/  @P2 IMAD.MOV.U32 R3, RZ, RZ, R7 ;  /* 0x000000ffff032224 */ /* 0x000fca00078e0007 */
[----:B------:R0:W-:Y:S02]  /*87d0*/  @P2 STG.E desc[UR36][R2.64+0x3c4], R147 ;  /* 0x0003c49302002986 */ /* 0x0001e4000c101924 */
[----:B0-----:R-:W-:Y:S02]  /*87e0*/  @P5 IMAD.MOV.U32 R2, RZ, RZ, R4 ;  /* 0x000000ffff025224 */ /* 0x001fe400078e0004 */
[----:B------:R-:W-:-:S05]  /*87f0*/  @P5 IMAD.MOV.U32 R3, RZ, RZ, R5 ;  /* 0x000000ffff035224 */ /* 0x000fca00078e0005 */
[----:B------:R0:W-:Y:S04]  /*8800*/  @P5 STG.E desc[UR36][R2.64+0x3e0], R11 ;  /* 0x0003e00b02005986 */ /* 0x0001e8000c101924 */
[----:B------:R1:W-:Y:S01]  /*8810*/  @P4 STG.E desc[UR36][R4.64+0x3e4], R149 ;  /* 0x0003e49504004986 */ /* 0x0003e2000c101924 */
[----:B0-----:R-:W-:Y:S02]  /*8820*/  @P3 IMAD.MOV.U32 R2, RZ, RZ, R6 ;  /* 0x000000ffff023224 */ /* 0x001fe400078e0006 */
[----:B------:R-:W-:-:S05]  /*8830*/  @P3 IMAD.MOV.U32 R3, RZ, RZ, R7 ;  /* 0x000000ffff033224 */ /* 0x000fca00078e0007 */
[----:B------:R1:W-:Y:S04]  /*8840*/  @P3 STG.E desc[UR36][R2.64+0x3e0], R13 ;  /* 0x0003e00d02003986 */ /* 0x0003e8000c101924 */
[----:B------:R1:W-:Y:S02]  /*8850*/  @P1 STG.E desc[UR36][R6.64+0x3e4], R151 ;  /* 0x0003e49706001986 */ /* 0x0003e4000c101924 */
.L_x_286:
[----:B------:R-:W-:Y:S05]  /*8860*/  BSYNC B0 ;  /* 0x0000000000007941 */ /* 0x000fea0003800000 */
.L_x_32:
[----:B01----:R-:W2:Y:S01]  /*8870*/  LDL.64 R2, [R1] ;  /* 0x0000000001027983 */ /* 0x003ea20000100a00 */
[----:B------:R-:W-:Y:S01]  /*8880*/  ULDC.64 UR4, c[0x0][0x650] ;  /* 0x0001940000047ab9 */ /* 0x000fe20000000a00 */
[----:B------:R0:W-:Y:S01]  /*8890*/  SYNCS.ARRIVE.TRANS64.A1T0 RZ, [R160+UR45], RZ ;  /* 0x000000ffa0ff79a7 */ /* 0x0001e2000810002d */
[----:B------:R-:W-:Y:S01]  /*88a0*/  PRMT R0, RZ, 0x7610, R0 ;  /* 0x00007610ff007816 */ /* 0x000fe20000000000 */
[----:B------:R-:W-:Y:S02]  /*88b0*/  IMAD.MOV.U32 R19, RZ, RZ, -0x1 ;  /* 0xffffffffff137424 */ /* 0x000fe400078e00ff */
[----:B------:R-:W-:Y:S01]  /*88c0*/  IMAD.MOV.U32 R22, RZ, RZ, -0x1 ;  /* 0xffffffffff167424 */ /* 0x000fe200078e00ff */
[----:B--2---:R-:W-:-:S04]  /*88d0*/  LEA R18, P0, R2, R18, 0x1 ;  /* 0x0000001202127211 */ /* 0x004fc800078008ff */
[----:B------:R-:W-:Y:S01]  /*88e0*/  LEA.HI.X R17, R2, R17, R23, 0x1, P0 ;  /* 0x0000001102117211 */ /* 0x000fe200000f0c17 */
[----:B------:R-:W-:Y:S01]  /*88f0*/  IMAD.MOV.U32 R2, RZ, RZ, -0x1 ;  /* 0xffffffffff027424 */ /* 0x000fe200078e00ff */
[----:B------:R-:W-:-:S04]  /*8900*/  ISETP.GE.U32.AND P0, PT, R18, UR4, PT ;  /* 0x0000000412007c0c */ /* 0x000fc8000bf06070 */
[----:B------:R-:W-:-:S13]  /*8910*/  ISETP.GE.U32.AND.EX P0, PT, R17, UR5, PT, P0 ;  /* 0x0000000511007c0c */ /* 0x000fda000bf06100 */
[----:B0-----:R-:W-:Y:S05]  /*8920*/  @P0 BRA `(.L_x_287) ;  /* 0x0000000400700947 */ /* 0x001fea0003800000 */
[----:B---3--:R-:W0:Y:S01]  /*8930*/  S2R R10, SR_CTAID.X ;  /* 0x00000000000a7919 */ /* 0x008e220000002500 */
[----:B------:R-:W1:Y:S01]  /*8940*/  LDC.64 R8, c[0x0][0x628] ;  /* 0x00018a00ff087b82 */ /* 0x000e620000000a00 */
[----:B------:R-:W-:Y:S01]  /*8950*/  ULDC UR4, c[0x0][0x150] ;  /* 0x0000540000047ab9 */ /* 0x000fe20000000800 */
[----:B----4-:R-:W-:Y:S01]  /*8960*/  IMAD.MOV.U32 R6, RZ, RZ, R18 ;  /* 0x000000ffff067224 */ /* 0x010fe200078e0012 */
[----:B------:R-:W2:Y:S01]  /*8970*/  S2R R20, SR_CTAID.Y ;  /* 0x0000000000147919 */ /* 0x000ea20000002600 */
[----:B------:R-:W-:-:S04]  /*8980*/  IMAD.MOV.U32 R7, RZ, RZ, R17 ;  /* 0x000000ffff077224 */ /* 0x000fc800078e0011 */
[----:B------:R-:W3:Y:S08]  /*8990*/  LDC R15, c[0x0][0x144] ;  /* 0x00005100ff0f7b82 */ /* 0x000ef00000000800 */
[----:B------:R-:W4:Y:S08]  /*89a0*/  LDC R0, c[0x0][0x630] ;  /* 0x00018c00ff007b82 */ /* 0x000f300000000800 */
[----:B------:R-:W2:Y:S01]  /*89b0*/  LDC.64 R12, c[0x0][0x620] ;  /* 0x00018800ff0c7b82 */ /* 0x000ea20000000a00 */
[----:B-1----:R-:W-:-:S04]  /*89c0*/  ISETP.NE.U32.AND P0, PT, R8, RZ, PT ;  /* 0x000000ff0800720c */ /* 0x002fc80003f05070 */
[----:B------:R-:W-:Y:S02]  /*89d0*/  ISETP.NE.AND.EX P0, PT, R9, RZ, PT, P0 ;  /* 0x000000ff0900720c */ /* 0x000fe40003f05300 */
[----:B0-----:R-:W-:-:S05]  /*89e0*/  I2FP.F32.U32 R2, R10 ;  /* 0x0000000a00027245 */ /* 0x001fca0000201000 */
[----:B------:R-:W-:-:S04]  /*89f0*/  FMUL R2, R2, UR4 ;  /* 0x0000000402027c20 */ /* 0x000fc80008400000 */
[----:B------:R0:W1:Y:S02]  /*8a00*/  F2I.U32.TRUNC.NTZ R14, R2 ;  /* 0x00000002000e7305 */ /* 0x000064000020f000 */
[----:B---34-:R-:W-:Y:S05]  /*8a10*/  @!P0 BRA `(.L_x_288) ;  /* 0x0000000000288947 */ /* 0x018fea0003800000 */
[----:B------:R-:W3:Y:S02]  /*8a20*/  LDC R3, c[0x0][0x634] ;  /* 0x00018d00ff037b82 */ /* 0x000ee40000000800 */
[----:B---3--:R-:W-:-:S05]  /*8a30*/  IADD3 R7, P0, R18, R3, RZ ;  /* 0x0000000312077210 */ /* 0x008fca0007f1e0ff */
[----:B------:R-:W-:-:S04]  /*8a40*/  IMAD.X R11, RZ, RZ, R17, P0 ;  /* 0x000000ffff0b7224 */ /* 0x000fc800000e0611 */
[----:B0-----:R-:W-:-:S04]  /*8a50*/  IMAD.WIDE.U32 R2, R11, R8, RZ ;  /* 0x000000080b027225 */ /* 0x001fc800078e00ff */
[----:B------:R-:W-:-:S04]  /*8a60*/  IMAD.WIDE.U32 R4, P0, R7, R9, R2 ;  /* 0x0000000907047225 */ /* 0x000fc80007800002 */
[----:B------:R-:W-:-:S04]  /*8a70*/  IMAD.WIDE.U32 R2, R7, R8, RZ ;  /* 0x0000000807027225 */ /* 0x000fc800078e00ff */
[----:B------:R-:W-:Y:S01]  /*8a80*/  IMAD.X R7, RZ, RZ, RZ, P0 ;  /* 0x000000ffff077224 */ /* 0x000fe200000e06ff */
[----:B------:R-:W-:Y:S01]  /*8a90*/  IADD3 RZ, P0, R3, R4, RZ ;  /* 0x0000000403ff7210 */ /* 0x000fe20007f1e0ff */
[----:B------:R-:W-:-:S04]  /*8aa0*/  IMAD.MOV.U32 R6, RZ, RZ, R5 ;  /* 0x000000ffff067224 */ /* 0x000fc800078e0005 */
[----:B------:R-:W-:-:S08]  /*8ab0*/  IMAD.WIDE.U32.X R6, R11, R9, R6, P0 ;  /* 0x000000090b067225 */ /* 0x000fd000000e0406 */
.L_x_288:
[----:B------:R-:W3:Y:S01]  /*8ac0*/  LDC.64 R26, c[0x0][0x640] ;  /* 0x00019000ff1a7b82 */ /* 0x000ee20000000a00 */
[-C--:B------:R-:W-:Y:S01]  /*8ad0*/  SHF.R.U64 R11, R6, R0.reuse, R7 ;  /* 0x00000000060b7219 */ /* 0x080fe20000001207 */
[----:B------:R-:W-:Y:S01]  /*8ae0*/  IMAD.MOV.U32 R19, RZ, RZ, R17 ;  /* 0x000000ffff137224 */ /* 0x000fe200078e0011 */
[----:B------:R-:W-:Y:S01]  /*8af0*/  SHF.R.U32.HI R0, RZ, R0, R7 ;  /* 0x00000000ff007219 */ /* 0x000fe20000011607 */
[----:B-1----:R-:W-:Y:S01]  /*8b00*/  IMAD.MOV R14, RZ, RZ, -R14 ;  /* 0x000000ffff0e7224 */ /* 0x002fe200078e0a0e */
[----:B------:R-:W-:Y:S01]  /*8b10*/  IADD3 R5, P0, RZ, -R11, RZ ;  /* 0x8000000bff057210 */ /* 0x000fe20007f1e0ff */
[----:B------:R-:W-:Y:S01]  /*8b20*/  ULDC UR4, c[0x0][0x154] ;  /* 0x0000550000047ab9 */ /* 0x000fe20000000800 */
[----:B------:R-:W-:Y:S01]  /*8b30*/  IMAD.MOV.U32 R7, RZ, RZ, 0x1 ;  /* 0x00000001ff077424 */ /* 0x000fe200078e00ff */
[----:B------:R-:W1:Y:S01]  /*8b40*/  LDC R4, c[0x0][0x618] ;  /* 0x00018600ff047b82 */ /* 0x000e620000000800 */
[----:B------:R-:W-:Y:S02]  /*8b50*/  IMAD R22, R15, R14, R10 ;  /* 0x0000000e0f167224 */ /* 0x000fe400078e020a */
[----:B------:R-:W-:-:S04]  /*8b60*/  IMAD.X R3, RZ, RZ, ~R0, P0 ;  /* 0x000000ffff037224 */ /* 0x000fc800000e0e00 */
[-C--:B--2---:R-:W-:Y:S01]  /*8b70*/  IMAD R0, R3, R12.reuse, RZ ;  /* 0x0000000c03007224 */ /* 0x084fe200078e02ff */
[----:B------:R-:W2:Y:S01]  /*8b80*/  LDC R6, c[0x0][0x608] ;  /* 0x00018200ff067b82 */ /* 0x000ea20000000800 */
[----:B0-----:R-:W-:-:S04]  /*8b90*/  IMAD.WIDE.U32 R2, R5, R12, R18 ;  /* 0x0000000c05027225 */ /* 0x001fc800078e0012 */
[----:B------:R-:W-:Y:S01]  /*8ba0*/  IMAD R5, R5, R13, R0 ;  /* 0x0000000d05057224 */ /* 0x000fe200078e0200 */
[----:B------:R-:W-:Y:S02]  /*8bb0*/  I2FP.F32.U32 R0, R20 ;  /* 0x0000001400007245 */ /* 0x000fe40000201000 */
[----:B------:R-:W0:Y:S01]  /*8bc0*/  LDC R24, c[0x0][0x658] ;  /* 0x00019600ff187b82 */ /* 0x000e220000000800 */
[----:B------:R-:W-:Y:S01]  /*8bd0*/  IMAD.IADD R3, R3, 0x1, R5 ;  /* 0x0000000103037824 */ /* 0x000fe200078e0205 */
[----:B---3--:R-:W-:Y:S01]  /*8be0*/  ISETP.NE.U32.AND P0, PT, R26, RZ, PT ;  /* 0x000000ff1a00720c */ /* 0x008fe20003f05070 */
[----:B------:R-:W-:Y:S01]  /*8bf0*/  FMUL R0, R0, UR4 ;  /* 0x0000000400007c20 */ /* 0x000fe20008400000 */
[----:B------:R-:W-:Y:S02]  /*8c00*/  IMAD.MOV.U32 R5, RZ, RZ, -0x1 ;  /* 0xffffffffff057424 */ /* 0x000fe400078e00ff */
[----:B------:R-:W-:Y:S01]  /*8c10*/  ISETP.NE.AND.EX P0, PT, R27, RZ, PT, P0 ;  /* 0x000000ff1b00720c */ /* 0x000fe20003f05300 */
[----:B------:R3:W4:Y:S01]  /*8c20*/  F2I.U32.TRUNC.NTZ R12, R0 ;  /* 0x00000000000c7305 */ /* 0x000722000020f000 */
[----:B------:R-:W3:Y:S01]  /*8c30*/  LDC R15, c[0x0][0x148] ;  /* 0x00005200ff0f7b82 */ /* 0x000ee20000000800 */
[----:B-1----:R-:W-:-:S02]  /*8c40*/  SHF.R.U64 R10, R2, R4, R3 ;  /* 0x00000004020a7219 */ /* 0x002fc40000001203 */
[----:B------:R-:W-:-:S05]  /*8c50*/  SHF.R.U32.HI R3, RZ, R4, R3 ;  /* 0x00000004ff037219 */ /* 0x000fca0000011603 */
[----:B------:R-:W1:Y:S01]  /*8c60*/  LDC R14, c[0x0][0x600] ;  /* 0x00018000ff0e7b82 */ /* 0x000e620000000800 */
[-CC-:B--2---:R-:W-:Y:S02]  /*8c70*/  SHF.R.U64 R8, R10, R6.reuse, R3.reuse ;  /* 0x000000060a087219 */ /* 0x184fe40000001203 */
[----:B------:R-:W-:-:S05]  /*8c80*/  SHF.R.U32.HI R3, RZ, R6, R3 ;  /* 0x00000006ff037219 */ /* 0x000fca0000011603 */
[----:B------:R-:W2:Y:S01]  /*8c90*/  LDC R21, c[0x0][0x648] ;  /* 0x00019200ff157b82 */ /* 0x000ea20000000800 */
[-CC-:B0-----:R-:W-:Y:S02]  /*8ca0*/  SHF.R.U64 R13, R8, R24.reuse, R3.reuse ;  /* 0x00000018080d7219 */ /* 0x181fe40000001203 */
[-C--:B------:R-:W-:Y:S02]  /*8cb0*/  SHF.L.U32 R5, R5, R24.reuse, RZ ;  /* 0x0000001805057219 */ /* 0x080fe400000006ff */
[-C--:B------:R-:W-:Y:S01]  /*8cc0*/  SHF.R.U32.HI R3, RZ, R24.reuse, R3 ;  /* 0x00000018ff037219 */ /* 0x080fe20000011603 */
[----:B------:R-:W-:Y:S01]  /*8cd0*/  IMAD.MOV.U32 R2, RZ, RZ, R13 ;  /* 0x000000ffff027224 */ /* 0x000fe200078e000d */
[----:B------:R-:W-:Y:S01]  /*8ce0*/  SHF.L.U32 R24, R7, R24, RZ ;  /* 0x0000001807187219 */ /* 0x000fe200000006ff */
[----:B------:R-:W0:Y:S01]  /*8cf0*/  LDC R25, c[0x0][0x638] ;  /* 0x00018e00ff197b82 */ /* 0x000e220000000800 */
[----:B------:R-:W-:-:S07]  /*8d00*/  LOP3.LUT R19, RZ, R5, RZ, 0x33, !PT ;  /* 0x00000005ff137212 */ /* 0x000fce00078e33ff */
[----:B------:R-:W0:Y:S01]  /*8d10*/  LDC R28, c[0x0][0x610] ;  /* 0x00018400ff1c7b82 */ /* 0x000e220000000800 */
[----:B----4-:R-:W-:Y:S05]  /*8d20*/  @!P0 BRA `(.L_x_289) ;  /* 0x0000000000288947 */ /* 0x010fea0003800000 */
[----:B---3--:R-:W3:Y:S02]  /*8d30*/  LDC R0, c[0x0][0x64c] ;  /* 0x00019300ff007b82 */ /* 0x008ee40000000800 */
[----:B---3--:R-:W-:-:S05]  /*8d40*/  IADD3 R7, P0, R13, R0, RZ ;  /* 0x000000000d077210 */ /* 0x008fca0007f1e0ff */
        /* <DEDUP_REMOVED lines=8> */
.L_x_289:
[----:B------:R-:W4:Y:S01]  /*8dd0*/  LDC R4, c[0x0][0x65c] ;  /* 0x00019700ff047b82 */ /* 0x000f220000000800 */
[----:B--23--:R-:W-:Y:S01]  /*8de0*/  SHF.R.U64 R0, R2, R21, R3 ;  /* 0x0000001502007219 */ /* 0x00cfe20000001203 */
[----:B-1----:R-:W-:Y:S01]  /*8df0*/  VIADD R3, R14, 0xffffffff ;  /* 0xffffffff0e037836 */ /* 0x002fe20000000000 */
[----:B------:R-:W-:Y:S01]  /*8e00*/  LOP3.LUT R19, R8, R19, RZ, 0xc0, !PT ;  /* 0x0000001308137212 */ /* 0x000fe200078ec0ff */
[----:B------:R-:W-:Y:S02]  /*8e10*/  IMAD.MOV R12, RZ, RZ, -R12 ;  /* 0x000000ffff0c7224 */ /* 0x000fe400078e0a0c */
[----:B------:R-:W-:Y:S01]  /*8e20*/  IMAD.MOV R2, RZ, RZ, -R0 ;  /* 0x000000ffff027224 */ /* 0x000fe200078e0a00 */
[----:B------:R-:W-:Y:S01]  /*8e30*/  LOP3.LUT R3, R10, R3, RZ, 0xc0, !PT ;  /* 0x000000030a037212 */ /* 0x000fe200078ec0ff */
[----:B------:R-:W-:Y:S02]  /*8e40*/  IMAD R19, R24, R0, R19 ;  /* 0x0000000018137224 */ /* 0x000fe400078e0213 */
[----:B0-----:R-:W-:-:S04]  /*8e50*/  IMAD R0, R2, R25, R13 ;  /* 0x0000001902007224 */ /* 0x001fc800078e020d */
[----:B------:R-:W-:Y:S01]  /*8e60*/  IMAD R2, R0, R14, R3 ;  /* 0x0000000e00027224 */ /* 0x000fe200078e0203 */
[----:B----4-:R-:W-:Y:S01]  /*8e70*/  ISETP.NE.AND P0, PT, R4, 0x1, PT ;  /* 0x000000010400780c */ /* 0x010fe20003f05270 */
[----:B------:R-:W-:-:S05]  /*8e80*/  IMAD.MOV.U32 R4, RZ, RZ, 0x1 ;  /* 0x00000001ff047424 */ /* 0x000fca00078e00ff */
[----:B------:R-:W-:-:S07]  /*8e90*/  PRMT R0, R4, 0x7610, R0 ;  /* 0x0000761004007816 */ /* 0x000fce0000000000 */
[----:B------:R-:W-:-:S04]  /*8ea0*/  @P0 IMAD R22, R15, R12, R20 ;  /* 0x0000000c0f160224 */ /* 0x000fc800078e0214 */
[----:B------:R-:W-:-:S05]  /*8eb0*/  IMAD R19, R19, R28, R22 ;  /* 0x0000001c13137224 */ /* 0x000fca00078e0216 */
[----:B------:R-:W-:Y:S02]  /*8ec0*/  SEL R22, R2, R19, !P0 ;  /* 0x0000001302167207 */ /* 0x000fe40004000000 */
[----:B------:R-:W-:Y:S01]  /*8ed0*/  SEL R19, R19, R2, !P0 ;  /* 0x0000000213137207 */ /* 0x000fe20004000000 */
[----:B------:R-:W-:-:S07]  /*8ee0*/  IMAD.MOV.U32 R2, RZ, RZ, R11 ;  /* 0x000000ffff027224 */ /* 0x000fce00078e000b */
.L_x_287:
[----:B------:R-:W-:Y:S02]  /*8ef0*/  LOP3.LUT P0, RZ, R0, 0xff, RZ, 0xc0, !PT ;  /* 0x000000ff00ff7812 */ /* 0x000fe4000780c0ff */
[----:B------:R-:W-:-:S11]  /*8f00*/  LOP3.LUT R171, R171, 0x1, RZ, 0x3c, !PT ;  /* 0x00000001abab7812 */ /* 0x000fd600078e3cff */
[----:B------:R-:W-:Y:S05]  /*8f10*/  @P0 BRA `(.L_x_290) ;  /* 0xffffff84003c0947 */ /* 0x000fea000383ffff */
[----:B------:R-:W-:Y:S05]  /*8f20*/  EXIT ;  /* 0x000000000000794d */ /* 0x000fea0003800000 */
.L_x_13:
[----:B------:R-:W-:-:S08]  /*8f30*/  ISETP.NE.AND P0, PT, R0, RZ, PT ;  /* 0x000000ff0000720c */ /* 0x000fd00003f05270 */
[----:B0-----:R-:W0:-:S00]  /*8f40*/  USETMAXREG.DEALLOC.CTAPOOL 0x28 ;  /* 0x00000028000079c8 */ /* 0x001e0000080e0500 */
[----:B------:R-:W-:Y:S05]  /*8f50*/  @P0 EXIT ;  /* 0x000000000000094d */ /* 0x000fea0003800000 */
[----:B0-----:R-:W-:Y:S01]  /*8f60*/  LOP3.LUT P0, RZ, R8, 0xff, RZ, 0xc0, !PT ;  /* 0x000000ff08ff7812 */ /* 0x001fe2000780c0ff */
[----:B------:R-:W-:Y:S02]  /*8f70*/  IMAD.MOV.U32 R0, RZ, RZ, 0x1 ;  /* 0x00000001ff007424 */ /* 0x000fe400078e00ff */
[----:B------:R-:W-:-:S10]  /*8f80*/  IMAD.MOV.U32 R7, RZ, RZ, RZ ;  /* 0x000000ffff077224 */ /* 0x000fd400078e00ff */
[----:B------:R-:W-:Y:S05]  /*8f90*/  @!P0 BRA `(.L_x_291) ;  /* 0x0000000c004c8947 */ /* 0x000fea0003800000 */
[----:B------:R-:W-:Y:S01]  /*8fa0*/  LOP3.LUT P0, RZ, R4, 0x1f, RZ, 0xc0, !PT ;  /* 0x0000001f04ff7812 */ /* 0x000fe2000780c0ff */
[----:B------:R-:W-:Y:S01]  /*8fb0*/  ULDC UR5, c[0x0][0x658] ;  /* 0x0001960000057ab9 */ /* 0x000fe20000000800 */
[----:B------:R-:W-:Y:S01]  /*8fc0*/  UMOV UR6, 0xffffffff ;  /* 0xffffffff00067882 */ /* 0x000fe20000000000 */
[----:B------:R-:W-:Y:S01]  /*8fd0*/  BSSY B0, `(.L_x_291) ;  /* 0x00000cf000007945 */ /* 0x000fe20003800000 */
[----:B------:R-:W-:Y:S01]  /*8fe0*/  USHF.L.U32 UR6, UR6, UR5, URZ ;  /* 0x0000000506067299 */ /* 0x000fe2000800063f */
[C---:B------:R-:W-:Y:S01]  /*8ff0*/  ISETP.NE.AND P2, PT, R3.reuse, RZ, PT ;  /* 0x000000ff0300720c */ /* 0x040fe20003f45270 */
[----:B------:R-:W-:Y:S01]  /*9000*/  UMOV UR7, 0x1 ;  /* 0x0000000100077882 */ /* 0x000fe20000000000 */
[----:B------:R-:W-:Y:S01]  /*9010*/  ISETP.NE.OR P0, PT, R3, RZ, !P0 ;  /* 0x000000ff0300720c */ /* 0x000fe20004705670 */
[----:B------:R-:W-:Y:S01]  /*9020*/  IMAD.MOV.U32 R8, RZ, RZ, 0x1 ;  /* 0x00000001ff087424 */ /* 0x000fe200078e00ff */
[----:B------:R-:W-:Y:S01]  /*9030*/  LOP3.LUT R6, R16, 0x2, RZ, 0xfc, !PT ;  /* 0x0000000210067812 */ /* 0x000fe200078efcff */
[----:B------:R-:W-:Y:S01]  /*9040*/  IMAD.MOV.U32 R0, RZ, RZ, 0x1 ;  /* 0x00000001ff007424 */ /* 0x000fe200078e00ff */
[----:B------:R-:W-:Y:S01]  /*9050*/  ULDC UR4, c[0x0][0x600] ;  /* 0x0001800000047ab9 */ /* 0x000fe20000000800 */
[----:B------:R-:W-:Y:S01]  /*9060*/  IMAD.MOV.U32 R7, RZ, RZ, RZ ;  /* 0x000000ffff077224 */ /* 0x000fe200078e00ff */
[----:B------:R-:W-:-:S02]  /*9070*/  USHF.L.U32 UR13, UR7, UR5, URZ ;  /* 0x00000005070d7299 */ /* 0x000fc4000800063f */
[----:B------:R-:W-:Y:S02]  /*9080*/  UIADD3 UR21, UR40, 0x1, URZ ;  /* 0x0000000128157890 */ /* 0x000fe4000fffe03f */
[----:B------:R-:W-:Y:S02]  /*9090*/  UIADD3 UR4, UR4, -0x1, URZ ;  /* 0xffffffff04047890 */ /* 0x000fe4000fffe03f */
[----:B------:R-:W-:Y:S01]  /*90a0*/  ULOP3.LUT UR5, URZ, UR6, URZ, 0x33, !UPT ;  /* 0x000000063f057292 */ /* 0x000fe2000f8e333f */
[----:B------:R-:W-:-:S11]  /*90b0*/  ULDC.64 UR22, c[0x0][0x198] ;  /* 0x0000660000167ab9 */ /* 0x000fd60000000a00 */
.L_x_303:
[----:B------:R-:W-:-:S03]  /*90c0*/  UMOV UR6, 0xffffffff ;  /* 0xffffffff00067882 */ /* 0x000fc60000000000 */
[----:B------:R-:W-:Y:S05]  /*90d0*/  BRA.DIV UR6, `(.L_x_292) ;  /* 0x0000000e06ec7947 */ /* 0x000fea000b800000 */
[----:B------:R-:W-:-:S13]  /*90e0*/  ELECT P6, URZ, PT ;  /* 0x00000000003f782f */ /* 0x000fda00038c0000 */
.L_x_315:
[----:B------:R-:W0:Y:S01]  /*90f0*/  LDC R3, c[0x0][0x28c] ;  /* 0x0000a300ff037b82 */ /* 0x000e220000000800 */
[----:B------:R-:W-:Y:S01]  /*9100*/  BSSY B1, `(.L_x_293) ;  /* 0x0000043000017945 */ /* 0x000fe20003800000 */
[----:B0-----:R-:W-:-:S13]  /*9110*/  ISETP.LT.OR P6, PT, R3, 0x1, !P6 ;  /* 0x000000010300780c */ /* 0x001fda00077c1670 */
[----:B------:R-:W-:Y:S05]  /*9120*/  @P6 BRA `(.L_x_294) ;  /* 0x0000000400006947 */ /* 0x000fea0003800000 */
[----:B------:R-:W-:Y:S02]  /*9130*/  IMAD.SHL.U32 R19, R19, 0x40, RZ ;  /* 0x0000004013137824 */ /* 0x000fe400078e00ff */
[----:B------:R-:W-:Y:S02]  /*9140*/  IMAD.SHL.U32 R22, R22, 0x100, RZ ;  /* 0x0000010016167824 */ /* 0x000fe400078e00ff */
[----:B------:R-:W-:Y:S02]  /*9150*/  IMAD.MOV.U32 R12, RZ, RZ, RZ ;  /* 0x000000ffff0c7224 */ /* 0x000fe400078e00ff */
[----:B------:R-:W-:Y:S02]  /*9160*/  IMAD.U32 R13, RZ, RZ, UR21 ;  /* 0x00000015ff0d7e24 */ /* 0x000fe4000f8e00ff */
[----:B------:R-:W-:Y:S02]  /*9170*/  IMAD.MOV.U32 R3, RZ, RZ, R0 ;  /* 0x000000ffff037224 */ /* 0x000fe400078e0000 */
[----:B------:R-:W-:-:S07]  /*9180*/  IMAD.MOV.U32 R4, RZ, RZ, R7 ;  /* 0x000000ffff047224 */ /* 0x000fce00078e0007 */
.L_x_298:
[----:B------:R-:W0:Y:S01]  /*9190*/  S2R R10, SR_CgaCtaId ;  /* 0x00000000000a7919 */ /* 0x000e220000008800 */
[----:B------:R-:W-:Y:S01]  /*91a0*/  MOV R5, 0x400 ;  /* 0x0000040000057802 */ /* 0x000fe20000000f00 */
[----:B------:R-:W1:Y:S03]  /*91b0*/  @!P2 LDC R9, c[0x0][0x500] ;  /* 0x00014000ff09ab82 */ /* 0x000e660000000800 */
[----:B0-----:R-:W-:Y:S02]  /*91c0*/  LEA R11, R10, R5, 0x18 ;  /* 0x000000050a0b7211 */ /* 0x001fe400078ec0ff */
[----:B------:R-:W-:-:S03]  /*91d0*/  SHF.L.U32 R5, R3, 0x1f, RZ ;  /* 0x0000001f03057819 */ /* 0x000fc600000006ff */
[----:B------:R-:W-:-:S04]  /*91e0*/  IMAD R10, R4, 0x8, R11 ;  /* 0x00000008040a7824 */ /* 0x000fc800078e020b */
[----:B------:R-:W0:Y:S02]  /*91f0*/  SYNCS.PHASECHK.TRANS64.TRYWAIT P1, [R10+URZ+0x18], R5 ;  /* 0x000018050a0075a7 */ /* 0x000e24000802017f */
[----:B01----:R-:W-:Y:S05]  /*9200*/  @!P1 BRA `(.L_x_295) ;  /* 0x0000000c00c09947 */ /* 0x003fea0003800000 */
.L_x_316:
[----:B0-----:R-:W-:Y:S01]  /*9210*/  PRMT R5, R6, 0x9910, RZ ;  /* 0x0000991006057816 */ /* 0x001fe200000000ff */
[----:B------:R0:W-:Y:S03]  /*9220*/  @!P2 SYNCS.ARRIVE.TRANS64 RZ, [R10+URZ], R9 ;  /* 0x000000090affa9a7 */ /* 0x0001e6000800003f */
[----:B------:R-:W-:-:S13]  /*9230*/  ISETP.NE.AND P1, PT, R5, 0x2, PT ;  /* 0x000000020500780c */ /* 0x000fda0003f25270 */
[----:B0-----:R-:W-:Y:S05]  /*9240*/  @P1 BRA `(.L_x_296) ;  /* 0x0000000000041947 */ /* 0x001fea0003800000 */
[----:B------:R-:W-:Y:S01]  /*9250*/  BPT.TRAP 0x1 ;  /* 0x000000040000795c */ /* 0x000fe20000300000 */
.L_x_296:
[----:B------:R-:W-:Y:S05]  /*9260*/  @P0 BRA `(.L_x_297) ;  /* 0x0000000000040947 */ /* 0x000fea0003800000 */
[----:B------:R-:W-:Y:S01]  /*9270*/  BPT.TRAP 0x1 ;  /* 0x000000040000795c */ /* 0x000fe20000300000 */
.L_x_297:
[--C-:B------:R-:W-:Y:S01]  /*9280*/  IMAD R5, R4, 0x4000, R11.reuse ;  /* 0x0000400004057824 */ /* 0x100fe200078e020b */
[----:B------:R-:W-:Y:S01]  /*9290*/  R2UR UR34, R12 ;  /* 0x000000000c2272ca */ /* 0x000fe200000e0000 */
[----:B------:R-:W-:Y:S01]  /*92a0*/  IMAD R11, R4, 0x10000, R11 ;  /* 0x00010000040b7824 */ /* 0x000fe200078e020b */
[----:B------:R-:W-:Y:S01]  /*92b0*/  R2UR UR33, R10 ;  /* 0x000000000a2172ca */ /* 0x000fe200000e0000 */
[----:B------:R-:W-:Y:S01]  /*92c0*/  VIADD R13, R13, 0xffffffff ;  /* 0xffffffff0d0d7836 */ /* 0x000fe20000000000 */
[----:B------:R-:W-:Y:S01]  /*92d0*/  R2UR UR24, R5 ;  /* 0x00000000051872ca */ /* 0x000fe200000e0000 */
[----:B------:R-:W-:Y:S01]  /*92e0*/  UIADD3 UR6, UP0, UR22, 0xf0, URZ ;  /* 0x000000f016067890 */ /* 0x000fe2000ff1e03f */
[----:B------:R-:W-:Y:S01]  /*92f0*/  R2UR UR8, R11 ;  /* 0x000000000b0872ca */ /* 0x000fe200000e0000 */
[----:B------:R-:W-:Y:S01]  /*9300*/  UIADD3 UR30, UP1, UR22, 0x1f0, URZ ;  /* 0x000001f0161e7890 */ /* 0x000fe2000ff3e03f */
[----:B------:R-:W-:Y:S01]  /*9310*/  R2UR UR36, R2 ;  /* 0x00000000022472ca */ /* 0x000fe200000e0000 */
[----:B------:R-:W-:Y:S01]  /*9320*/  UIADD3.X UR7, URZ, UR23, URZ, UP0, !UPT ;  /* 0x000000173f077290 */ /* 0x000fe200087fe43f */
[----:B------:R-:W-:Y:S01]  /*9330*/  R2UR UR35, R19 ;  /* 0x00000000132372ca */ /* 0x000fe200000e0000 */
[----:B------:R-:W-:Y:S01]  /*9340*/  UIADD3.X UR31, URZ, UR23, URZ, UP1, !UPT ;  /* 0x000000173f1f7290 */ /* 0x000fe20008ffe43f */
[----:B------:R-:W-:Y:S01]  /*9350*/  R2UR UR19, R22 ;  /* 0x00000000161372ca */ /* 0x000fe200000e0000 */
[----:B------:R-:W-:Y:S01]  /*9360*/  UIADD3 UR26, UR34, 0x20, URZ ;  /* 0x00000020221a7890 */ /* 0x000fe2000fffe03f */
[----:B------:R-:W-:Y:S01]  /*9370*/  ISETP.GT.AND P3, PT, R13, 0x1, PT ;  /* 0x000000010d00780c */ /* 0x000fe20003f64270 */
[----:B------:R-:W-:Y:S01]  /*9380*/  VIADD R4, R4, 0x1 ;  /* 0x0000000104047836 */ /* 0x000fe20000000000 */
[----:B------:R-:W-:Y:S01]  /*9390*/  UMOV UR14, 0x0 ;  /* 0x00000000000e7882 */ /* 0x000fe20000000000 */
[----:B------:R-:W-:Y:S01]  /*93a0*/  UIADD3 UR32, UR24, 0x100, URZ ;  /* 0x0000010018207890 */ /* 0x000fe2000fffe03f */
[----:B------:R-:W-:Y:S01]  /*93b0*/  VIADD R12, R12, 0x40 ;  /* 0x000000400c0c7836 */ /* 0x000fe20000000000 */
[----:B------:R-:W-:Y:S01]  /*93c0*/  UIADD3 UR24, UR24, 0x2100, URZ ;  /* 0x0000210018187890 */ /* 0x000fe2000fffe03f */
[----:B------:R-:W-:Y:S01]  /*93d0*/  ISETP.NE.AND P1, PT, R4, 0x3, PT ;  /* 0x000000030400780c */ /* 0x000fe20003f25270 */
[----:B------:R-:W-:-:S02]  /*93e0*/  UIADD3 UR16, UR8, 0xc100, URZ ;  /* 0x0000c10008107890 */ /* 0x000fc4000fffe03f */
[----:B------:R-:W-:Y:S01]  /*93f0*/  UIADD3 UR8, UR8, 0x14100, URZ ;  /* 0x0001410008087890 */ /* 0x000fe2000fffe03f */
[----:B------:R-:W-:Y:S01]  /*9400*/  SEL R10, RZ, 0x1, P1 ;  /* 0x00000001ff0a7807 */ /* 0x000fe20000800000 */
[----:B------:R-:W-:Y:S01]  /*9410*/  UMOV UR15, 0x10000000 ;  /* 0x10000000000f7882 */ /* 0x000fe20000000000 */
[----:B------:R-:W-:Y:S01]  /*9420*/  UMOV UR25, UR33 ;  /* 0x0000002100197c82 */ /* 0x000fe20008000000 */
[----:B------:R-:W-:Y:S01]  /*9430*/  UMOV UR28, UR36 ;  /* 0x00000024001c7c82 */ /* 0x000fe20008000000 */
[----:B------:R-:W-:Y:S01]  /*9440*/  UMOV UR27, UR35 ;  /* 0x00000023001b7c82 */ /* 0x000fe20008000000 */
[----:B------:R-:W-:Y:S01]  /*9450*/  UMOV UR17, UR33 ;  /* 0x0000002100117c82 */ /* 0x000fe20008000000 */
[----:B------:R-:W-:Y:S01]  /*9460*/  UMOV UR18, UR34 ;  /* 0x0000002200127c82 */ /* 0x000fe20008000000 */
[----:B------:R-:W-:Y:S01]  /*9470*/  UMOV UR20, UR36 ;  /* 0x0000002400147c82 */ /* 0x000fe20008000000 */
[----:B------:R0:W-:Y:S01]  /*9480*/  UTMALDG.3D [UR32], [UR6], desc[UR14] ;  /* 0x00000e20060075b4 */ /* 0x0001e20008011000 */
[----:B------:R-:W-:Y:S01]  /*9490*/  UMOV UR9, UR33 ;  /* 0x0000002100097c82 */ /* 0x000fe20008000000 */
[----:B------:R-:W-:Y:S01]  /*94a0*/  UMOV UR11, UR19 ;  /* 0x00000013000b7c82 */ /* 0x000fe20008000000 */
[----:B------:R-:W-:Y:S01]  /*94b0*/  UMOV UR12, UR36 ;  /* 0x00000024000c7c82 */ /* 0x000fe20008000000 */
[----:B------:R-:W-:Y:S01]  /*94c0*/  UMOV UR10, UR26 ;  /* 0x0000001a000a7c82 */ /* 0x000fe20008000000 */
[----:B------:R-:W-:-:S02]  /*94d0*/  LOP3.LUT R3, R3, R10, RZ, 0x3c, !PT ;  /* 0x0000000a03037212 */ /* 0x000fc400078e3cff */
[----:B------:R-:W-:Y:S01]  /*94e0*/  SEL R4, R4, RZ, P1 ;  /* 0x000000ff04047207 */ /* 0x000fe20000800000 */
[----:B------:R0:W-:Y:S01]  /*94f0*/  UTMALDG.3D [UR24], [UR6], desc[UR14] ;  /* 0x00000e18060075b4 */ /* 0x0001e20008011000 */
[----:B------:R0:W-:Y:S01]  /*9500*/  UTMALDG.3D [UR16], [UR30], desc[UR14] ;  /* 0x00000e101e0075b4 */ /* 0x0001e20008011000 */
[----:B------:R0:W-:Y:S02]  /*9510*/  UTMALDG.3D [UR8], [UR30], desc[UR14] ;  /* 0x00000e081e0075b4 */ /* 0x0001e40008011000 */
[----:B0-----:R-:W-:Y:S05]  /*9520*/  @P3 BRA `(.L_x_298) ;  /* 0xfffffffc00183947 */ /* 0x001fea000383ffff */
.L_x_294:
[----:B------:R-:W-:Y:S05]  /*9530*/  BSYNC B1 ;  /* 0x0000000000017941 */ /* 0x000fea0003800000 */
.L_x_293:
[----:B------:R-:W2:Y:S01]  /*9540*/  LDL.64 R10, [R1] ;  /* 0x00000000010a7983 */ /* 0x000ea20000100a00 */
[----:B------:R-:W-:Y:S01]  /*9550*/  LOP3.LUT P4, RZ, R8, 0xff, RZ, 0xc0, !PT ;  /* 0x000000ff08ff7812 */ /* 0x000fe2000788c0ff */
[----:B------:R-:W-:Y:S01]  /*9560*/  VIADD R4, R7, UR40 ;  /* 0x0000002807047c36 */ /* 0x000fe20008000000 */
[----:B------:R-:W-:Y:S01]  /*9570*/  ULDC.64 UR6, c[0x0][0x650] ;  /* 0x0001940000067ab9 */ /* 0x000fe20000000a00 */
[----:B------:R-:W-:Y:S01]  /*9580*/  IMAD.U32 R7, RZ, RZ, UR40 ;  /* 0x00000028ff077e24 */ /* 0x000fe2000f8e00ff */
[----:B------:R-:W-:Y:S01]  /*9590*/  UISETP.GE.U32.AND UP0, UPT, UR40, 0x3, UPT ;  /* 0x000000032800788c */ /* 0x000fe2000bf06070 */
[----:B------:R-:W-:Y:S01]  /*95a0*/  BSSY B1, `(.L_x_299) ;  /* 0x000006f000017945 */ /* 0x000fe20003800000 */
[----:B------:R-:W-:Y:S01]  /*95b0*/  ISETP.GT.U32.AND P1, PT, R4, 0x2, PT ;  /* 0x000000020400780c */ /* 0x000fe20003f24070 */
[----:B------:R-:W-:Y:S01]  /*95c0*/  IMAD.MOV.U32 R19, RZ, RZ, -0x1 ;  /* 0xffffffffff137424 */ /* 0x000fe200078e00ff */
[----:B------:R-:W-:Y:S01]  /*95d0*/  PRMT R8, RZ, 0x7610, R8 ;  /* 0x00007610ff087816 */ /* 0x000fe20000000008 */
[----:B------:R-:W-:Y:S01]  /*95e0*/  IMAD.MOV.U32 R22, RZ, RZ, -0x1 ;  /* 0xffffffffff167424 */ /* 0x000fe200078e00ff */
[----:B------:R-:W-:-:S02]  /*95f0*/  ISETP.LT.U32.AND P1, PT, R7, 0x3, P1 ;  /* 0x000000030700780c */ /* 0x000fc40000f21070 */
[----:B------:R-:W-:Y:S01]  /*9600*/  PLOP3.LUT P3, PT, PT, PT, UP0, 0x80, 0x0 ;  /* 0x000000000000781c */ /* 0x000fe20003f6f008 */
[----:B------:R-:W0:Y:S01]  /*9610*/  @P4 S2R R3, SR_CgaCtaId ;  /* 0x0000000000034919 */ /* 0x000e220000008800 */
[----:B------:R-:W-:-:S04]  /*9620*/  @P4 MOV R2, 0x400 ;  /* 0x0000040000024802 */ /* 0x000fc80000000f00 */
[----:B0-----:R-:W-:Y:S01]  /*9630*/  @P4 LEA R5, R3, R2, 0x18 ;  /* 0x0000000203054211 */ /* 0x001fe200078ec0ff */
[----:B------:R-:W-:-:S03]  /*9640*/  IMAD.WIDE.U32 R2, R4, -0x55555555, RZ ;  /* 0xaaaaaaab04027825 */ /* 0x000fc600078e00ff */
[----:B------:R0:W-:Y:S01]  /*9650*/  @P4 SYNCS.ARRIVE.TRANS64.A1T0 RZ, [R5+URZ+0x68], RZ ;  /* 0x000068ff05ff49a7 */ /* 0x0001e2000810003f */
[----:B------:R-:W-:Y:S01]  /*9660*/  IMAD.MOV.U32 R2, RZ, RZ, -0x1 ;  /* 0xffffffffff027424 */ /* 0x000fe200078e00ff */
[----:B0-----:R-:W-:Y:S02]  /*9670*/  SHF.R.U32.HI R5, RZ, 0x1, R3 ;  /* 0x00000001ff057819 */ /* 0x001fe40000011603 */
[----:B------:R-:W-:-:S03]  /*9680*/  SEL R3, RZ, 0x1, !P1 ;  /* 0x00000001ff037807 */ /* 0x000fc60004800000 */
[----:B------:R-:W-:Y:S01]  /*9690*/  IMAD R7, R5, -0x3, R4 ;  /* 0xfffffffd05077824 */ /* 0x000fe200078e0204 */
[----:B------:R-:W-:Y:S02]  /*96a0*/  LOP3.LUT R0, R0, R3, RZ, 0x3c, !PT ;  /* 0x0000000300007212 */ /* 0x000fe400078e3cff */
[----:B------:R-:W-:Y:S02]  /*96b0*/  PRMT R3, RZ, 0x7610, R3 ;  /* 0x00007610ff037816 */ /* 0x000fe40000000003 */
[----:B------:R-:W-:Y:S02]  /*96c0*/  @P3 LOP3.LUT R0, R0, 0x1, R5, 0x78, !PT ;  /* 0x0000000100003812 */ /* 0x000fe400078e7805 */
[----:B--2---:R-:W-:-:S04]  /*96d0*/  IADD3 R18, P4, R18, R10, RZ ;  /* 0x0000000a12127210 */ /* 0x004fc80007f9e0ff */
[----:B------:R-:W-:Y:S01]  /*96e0*/  ISETP.GE.U32.AND P1, PT, R18, UR6, PT ;  /* 0x0000000612007c0c */ /* 0x000fe2000bf26070 */
[----:B------:R-:W-:-:S05]  /*96f0*/  IMAD.X R17, R17, 0x1, R23, P4 ;  /* 0x0000000111117824 */ /* 0x000fca00020e0617 */
[----:B------:R-:W-:-:S13]  /*9700*/  ISETP.GE.U32.AND.EX P1, PT, R17, UR7, PT, P1 ;  /* 0x0000000711007c0c */ /* 0x000fda000bf26110 */
[----:B------:R-:W-:Y:S05]  /*9710*/  @P1 BRA `(.L_x_300) ;  /* 0x00000004005c1947 */ /* 0x000fea0003800000 */
[----:B------:R-:W0:Y:S01]  /*9720*/  S2R R11, SR_CTAID.X ;  /* 0x00000000000b7919 */ /* 0x000e220000002500 */
[----:B------:R-:W-:Y:S01]  /*9730*/  ULDC.64 UR6, c[0x0][0x628] ;  /* 0x00018a0000067ab9 */ /* 0x000fe20000000a00 */
[----:B------:R-:W1:Y:S01]  /*9740*/  LDC R12, c[0x0][0x144] ;  /* 0x00005100ff0c7b82 */ /* 0x000e620000000800 */
[----:B------:R-:W-:Y:S01]  /*9750*/  ISETP.NE.U32.AND P1, PT, RZ, UR6, PT ;  /* 0x00000006ff007c0c */ /* 0x000fe2000bf25070 */
[----:B------:R-:W2:Y:S01]  /*9760*/  S2R R9, SR_CTAID.Y ;  /* 0x0000000000097919 */ /* 0x000ea20000002600 */
[----:B------:R-:W-:Y:S01]  /*9770*/  ULDC UR8, c[0x0][0x150] ;  /* 0x0000540000087ab9 */ /* 0x000fe20000000800 */
[----:B------:R-:W-:Y:S01]  /*9780*/  ULDC UR9, c[0x0][0x630] ;  /* 0x00018c0000097ab9 */ /* 0x000fe20000000800 */
[----:B------:R-:W-:Y:S01]  /*9790*/  ISETP.NE.AND.EX P1, PT, RZ, UR7, PT, P1 ;  /* 0x00000007ff007c0c */ /* 0x000fe2000bf25310 */
[----:B------:R-:W-:Y:S01]  /*97a0*/  IMAD.MOV.U32 R2, RZ, RZ, R18 ;  /* 0x000000ffff027224 */ /* 0x000fe200078e0012 */
[----:B0-----:R-:W-:-:S05]  /*97b0*/  I2FP.F32.U32 R3, R11 ;  /* 0x0000000b00037245 */ /* 0x001fca0000201000 */
[----:B------:R-:W-:Y:S01]  /*97c0*/  FMUL R14, R3, UR8 ;  /* 0x00000008030e7c20 */ /* 0x000fe20008400000 */
[----:B------:R-:W-:-:S05]  /*97d0*/  IMAD.MOV.U32 R3, RZ, RZ, R17 ;  /* 0x000000ffff037224 */ /* 0x000fca00078e0011 */
[----:B--2---:R-:W-:Y:S05]  /*97e0*/  @!P1 BRA `(.L_x_301) ;  /* 0x0000000000289947 */ /* 0x004fea0003800000 */
[----:B------:R-:W-:Y:S02]  /*97f0*/  ULDC UR8, c[0x0][0x634] ;  /* 0x00018d0000087ab9 */ /* 0x000fe40000000800 */
[----:B------:R-:W-:-:S05]  /*9800*/  IADD3 R3, P1, R18, UR8, RZ ;  /* 0x0000000812037c10 */ /* 0x000fca000ff3e0ff */
[----:B------:R-:W-:-:S04]  /*9810*/  IMAD.X R13, RZ, RZ, R17, P1 ;  /* 0x000000ffff0d7224 */ /* 0x000fc800008e0611 */
[----:B------:R-:W-:-:S04]  /*9820*/  IMAD.WIDE.U32 R4, R13, UR6, RZ ;  /* 0x000000060d047c25 */ /* 0x000fc8000f8e00ff */
[----:B------:R-:W-:-:S04]  /*9830*/  IMAD.WIDE.U32 R4, P1, R3, UR7, R4 ;  /* 0x0000000703047c25 */ /* 0x000fc8000f820004 */
[----:B------:R-:W-:-:S04]  /*9840*/  IMAD.WIDE.U32 R2, R3, UR6, RZ ;  /* 0x0000000603027c25 */ /* 0x000fc8000f8e00ff */
[----:B------:R-:W-:Y:S01]  /*9850*/  IMAD.MOV.U32 R2, RZ, RZ, R5 ;  /* 0x000000ffff027224 */ /* 0x000fe200078e0005 */
[----:B------:R-:W-:Y:S01]  /*9860*/  IADD3 RZ, P3, R3, R4, RZ ;  /* 0x0000000403ff7210 */ /* 0x000fe20007f7e0ff */
[----:B------:R-:W-:-:S04]  /*9870*/  IMAD.X R3, RZ, RZ, RZ, P1 ;  /* 0x000000ffff037224 */ /* 0x000fc800008e06ff */
[----:B------:R-:W-:-:S08]  /*9880*/  IMAD.WIDE.U32.X R2, R13, UR7, R2, P3 ;  /* 0x000000070d027c25 */ /* 0x000fd000098e0402 */
.L_x_301:
[--C-:B------:R-:W-:Y:S01]  /*9890*/  SHF.R.U64 R10, R2, UR9, R3.reuse ;  /* 0x00000009020a7c19 */ /* 0x100fe20008001203 */
[----:B------:R-:W0:Y:S01]  /*98a0*/  F2I.U32.TRUNC.NTZ R14, R14 ;  /* 0x0000000e000e7305 */ /* 0x000e22000020f000 */
[----:B------:R-:W-:Y:S01]  /*98b0*/  SHF.R.U32.HI R2, RZ, UR9, R3 ;  /* 0x00000009ff027c19 */ /* 0x000fe20008011603 */
[----:B------:R-:W-:Y:S01]  /*98c0*/  ULDC.64 UR6, c[0x0][0x620] ;  /* 0x0001880000067ab9 */ /* 0x000fe20000000a00 */
[----:B------:R-:W-:Y:S01]  /*98d0*/  IADD3 R5, P1, RZ, -R10, RZ ;  /* 0x8000000aff057210 */ /* 0x000fe20007f3e0ff */
[----:B------:R-:W-:Y:S01]  /*98e0*/  IMAD.MOV.U32 R3, RZ, RZ, R17 ;  /* 0x000000ffff037224 */ /* 0x000fe200078e0011 */
[----:B------:R-:W-:-:S03]  /*98f0*/  ULDC.64 UR8, c[0x0][0x640] ;  /* 0x0001900000087ab9 */ /* 0x000fc60000000a00 */
[----:B------:R-:W-:Y:S01]  /*9900*/  IMAD.X R2, RZ, RZ, ~R2, P1 ;  /* 0x000000ffff027224 */ /* 0x000fe200008e0e02 */
[----:B------:R-:W-:-:S03]  /*9910*/  ISETP.NE.U32.AND P1, PT, RZ, UR8, PT ;  /* 0x00000008ff007c0c */ /* 0x000fc6000bf25070 */
[----:B------:R-:W-:Y:S01]  /*9920*/  IMAD R4, R2, UR6, RZ ;  /* 0x0000000602047c24 */ /* 0x000fe2000f8e02ff */
[----:B------:R-:W-:Y:S01]  /*9930*/  ISETP.NE.AND.EX P1, PT, RZ, UR9, PT, P1 ;  /* 0x00000009ff007c0c */ /* 0x000fe2000bf25310 */
[----:B------:R-:W-:-:S04]  /*9940*/  IMAD.MOV.U32 R2, RZ, RZ, R18 ;  /* 0x000000ffff027224 */ /* 0x000fc800078e0012 */
[----:B------:R-:W-:Y:S01]  /*9950*/  IMAD.WIDE.U32 R2, R5, UR6, R2 ;  /* 0x0000000605027c25 */ /* 0x000fe2000f8e0002 */
[----:B------:R-:W-:-:S03]  /*9960*/  ULDC UR6, c[0x0][0x618] ;  /* 0x0001860000067ab9 */ /* 0x000fc60000000800 */
[----:B------:R-:W-:Y:S01]  /*9970*/  IMAD R5, R5, UR7, R4 ;  /* 0x0000000705057c24 */ /* 0x000fe2000f8e0204 */
[----:B------:R-:W-:Y:S01]  /*9980*/  ULDC UR7, c[0x0][0x154] ;  /* 0x0000550000077ab9 */ /* 0x000fe20000000800 */
[----:B0-----:R-:W-:Y:S02]  /*9990*/  IMAD.MOV R4, RZ, RZ, -R14 ;  /* 0x000000ffff047224 */ /* 0x001fe400078e0a0e */
[----:B------:R-:W0:Y:S01]  /*99a0*/  LDC R14, c[0x0][0x148] ;  /* 0x00005200ff0e7b82 */ /* 0x000e220000000800 */
[----:B------:R-:W-:Y:S02]  /*99b0*/  IMAD.IADD R3, R3, 0x1, R5 ;  /* 0x0000000103037824 */ /* 0x000fe400078e0205 */
[----:B-1----:R-:W-:Y:S01]  /*99c0*/  IMAD R11, R12, R4, R11 ;  /* 0x000000040c0b7224 */ /* 0x002fe200078e020b */
[----:B------:R-:W-:Y:S02]  /*99d0*/  I2FP.F32.U32 R4, R9 ;  /* 0x0000000900047245 */ /* 0x000fe40000201000 */
[----:B------:R-:W-:-:S02]  /*99e0*/  SHF.R.U64 R12, R2, UR6, R3 ;  /* 0x00000006020c7c19 */ /* 0x000fc40008001203 */
[----:B------:R-:W-:Y:S01]  /*99f0*/  SHF.R.U32.HI R3, RZ, UR6, R3 ;  /* 0x00000006ff037c19 */ /* 0x000fe20008011603 */
[----:B------:R-:W-:Y:S01]  /*9a00*/  FMUL R4, R4, UR7 ;  /* 0x0000000704047c20 */ /* 0x000fe20008400000 */
[----:B------:R-:W-:Y:S02]  /*9a10*/  ULDC UR6, c[0x0][0x608] ;  /* 0x0001820000067ab9 */ /* 0x000fe40000000800 */
[--C-:B------:R-:W-:Y:S01]  /*9a20*/  SHF.R.U64 R15, R12, UR6, R3.reuse ;  /* 0x000000060c0f7c19 */ /* 0x100fe20008001203 */
[----:B------:R1:W2:Y:S01]  /*9a30*/  F2I.U32.TRUNC.NTZ R20, R4 ;  /* 0x0000000400147305 */ /* 0x0002a2000020f000 */
[----:B------:R-:W-:Y:S01]  /*9a40*/  SHF.R.U32.HI R2, RZ, UR6, R3 ;  /* 0x00000006ff027c19 */ /* 0x000fe20008011603 */
[----:B------:R-:W-:-:S03]  /*9a50*/  ULDC UR6, c[0x0][0x658] ;  /* 0x0001960000067ab9 */ /* 0x000fc60000000800 */
[--C-:B------:R-:W-:Y:S02]  /*9a60*/  SHF.R.U64 R13, R15, UR6, R2.reuse ;  /* 0x000000060f0d7c19 */ /* 0x100fe40008001202 */
[----:B------:R-:W-:-:S03]  /*9a70*/  SHF.R.U32.HI R19, RZ, UR6, R2 ;  /* 0x00000006ff137c19 */ /* 0x000fc60008011602 */
[----:B------:R-:W-:Y:S02]  /*9a80*/  IMAD.MOV.U32 R2, RZ, RZ, R13 ;  /* 0x000000ffff027224 */ /* 0x000fe400078e000d */
[----:B------:R-:W-:Y:S01]  /*9a90*/  IMAD.MOV.U32 R3, RZ, RZ, R19 ;  /* 0x000000ffff037224 */ /* 0x000fe200078e0013 */
[----:B-1----:R-:W-:Y:S06]  /*9aa0*/  @!P1 BRA `(.L_x_302) ;  /* 0x0000000000289947 */ /* 0x002fec0003800000 */
        /* <DEDUP_REMOVED lines=10> */
.L_x_302:
[----:B------:R-:W1:Y:S01]  /*9b50*/  LDC R4, c[0x0][0x65c] ;  /* 0x00019700ff047b82 */ /* 0x000e620000000800 */
[----:B------:R-:W-:Y:S01]  /*9b60*/  ULDC UR6, c[0x0][0x648] ;  /* 0x0001920000067ab9 */ /* 0x000fe20000000800 */
[----:B------:R-:W-:Y:S01]  /*9b70*/  LOP3.LUT R15, R15, UR5, RZ, 0xc0, !PT ;  /* 0x000000050f0f7c12 */ /* 0x000fe2000f8ec0ff */
[----:B--2---:R-:W-:Y:S01]  /*9b80*/  IMAD.MOV R20, RZ, RZ, -R20 ;  /* 0x000000ffff147224 */ /* 0x004fe200078e0a14 */
[----:B------:R-:W-:Y:S01]  /*9b90*/  SHF.R.U64 R2, R2, UR6, R3 ;  /* 0x0000000602027c19 */ /* 0x000fe20008001203 */
[----:B------:R-:W-:Y:S01]  /*9ba0*/  ULDC UR6, c[0x0][0x638] ;  /* 0x00018e0000067ab9 */ /* 0x000fe20000000800 */
[----:B------:R-:W-:Y:S01]  /*9bb0*/  LOP3.LUT R12, R12, UR4, RZ, 0xc0, !PT ;  /* 0x000000040c0c7c12 */ /* 0x000fe2000f8ec0ff */
[----:B------:R-:W-:Y:S01]  /*9bc0*/  ULDC UR7, c[0x0][0x610] ;  /* 0x0001840000077ab9 */ /* 0x000fe20000000800 */
[----:B------:R-:W-:Y:S01]  /*9bd0*/  IMAD.MOV.U32 R3, RZ, RZ, 0x1 ;  /* 0x00000001ff037424 */ /* 0x000fe200078e00ff */
[----:B-1----:R-:W-:Y:S01]  /*9be0*/  ISETP.NE.AND P1, PT, R4, 0x1, PT ;  /* 0x000000010400780c */ /* 0x002fe20003f25270 */
[----:B------:R-:W-:-:S02]  /*9bf0*/  IMAD.MOV R4, RZ, RZ, -R2 ;  /* 0x000000ffff047224 */ /* 0x000fc400078e0a02 */
[----:B------:R-:W-:Y:S02]  /*9c00*/  IMAD R2, R2, UR13, R15 ;  /* 0x0000000d02027c24 */ /* 0x000fe4000f8e020f */
[----:B------:R-:W-:Y:S01]  /*9c10*/  IMAD R13, R4, UR6, R13 ;  /* 0x00000006040d7c24 */ /* 0x000fe2000f8e020d */
[----:B------:R-:W-:-:S07]  /*9c20*/  ULDC UR6, c[0x0][0x600] ;  /* 0x0001800000067ab9 */ /* 0x000fce0000000800 */
[----:B0-----:R-:W-:-:S04]  /*9c30*/  @P1 IMAD R11, R14, R20, R9 ;  /* 0x000000140e0b1224 */ /* 0x001fc800078e0209 */
[----:B------:R-:W-:Y:S02]  /*9c40*/  IMAD R11, R2, UR7, R11 ;  /* 0x00000007020b7c24 */ /* 0x000fe4000f8e020b */
[----:B------:R-:W-:-:S05]  /*9c50*/  IMAD R2, R13, UR6, R12 ;  /* 0x000000060d027c24 */ /* 0x000fca000f8e020c */
[----:B------:R-:W-:Y:S02]  /*9c60*/  SEL R22, R2, R11, !P1 ;  /* 0x0000000b02167207 */ /* 0x000fe40004800000 */
[----:B------:R-:W-:Y:S01]  /*9c70*/  SEL R19, R11, R2, !P1 ;  /* 0x000000020b137207 */ /* 0x000fe20004800000 */
[----:B------:R-:W-:-:S07]  /*9c80*/  IMAD.MOV.U32 R2, RZ, RZ, R10 ;  /* 0x000000ffff027224 */ /* 0x000fce00078e000a */
.L_x_300:
[----:B------:R-:W-:Y:S05]  /*9c90*/  BSYNC B1 ;  /* 0x0000000000017941 */ /* 0x000fea0003800000 */
.L_x_299:
[----:B------:R-:W-:-:S13]  /*9ca0*/  LOP3.LUT P1, RZ, R3, 0xff, RZ, 0xc0, !PT ;  /* 0x000000ff03ff7812 */ /* 0x000fda000782c0ff */
[----:B------:R-:W-:Y:S05]  /*9cb0*/  @P1 BRA `(.L_x_303) ;  /* 0xfffffff400001947 */ /* 0x000fea000383ffff */
[----:B------:R-:W-:Y:S05]  /*9cc0*/  BSYNC B0 ;  /* 0x0000000000007941 */ /* 0x000fea0003800000 */
.L_x_291:
[----:B------:R-:W-:-:S03]  /*9cd0*/  UMOV UR6, 0xffffffff ;  /* 0xffffffff00067882 */ /* 0x000fc60000000000 */
[----:B------:R-:W-:Y:S05]  /*9ce0*/  BRA.DIV UR6, `(.L_x_304) ;  /* 0x00000006061c7947 */ /* 0x000fea000b800000 */
[----:B------:R-:W-:-:S13]  /*9cf0*/  ELECT P6, URZ, PT ;  /* 0x00000000003f782f */ /* 0x000fda00038c0000 */
.L_x_319:
[----:B------:R-:W-:Y:S04]  /*9d00*/  BSSY B0, `(.L_x_305) ;  /* 0x0000022000007945 */ /* 0x000fe80003800000 */
[----:B------:R-:W-:Y:S05]  /*9d10*/  @!P6 BRA `(.L_x_306) ;  /* 0x000000000080e947 */ /* 0x000fea0003800000 */
[----:B------:R-:W-:-:S04]  /*9d20*/  LOP3.LUT R16, R16, 0x2, RZ, 0xfc, !PT ;  /* 0x0000000210107812 */ /* 0x000fc800078efcff */
[----:B------:R-:W-:-:S13]  /*9d30*/  ISETP.NE.AND P0, PT, R16, 0x3, PT ;  /* 0x000000031000780c */ /* 0x000fda0003f05270 */
[----:B------:R-:W-:Y:S05]  /*9d40*/  @!P0 BRA `(.L_x_307) ;  /* 0x0000000000048947 */ /* 0x000fea0003800000 */
[----:B------:R-:W-:Y:S01]  /*9d50*/  BPT.TRAP 0x1 ;  /* 0x000000040000795c */ /* 0x000fe20000300000 */
.L_x_307:
[----:B------:R-:W0:Y:S01]  /*9d60*/  S2R R3, SR_CgaCtaId ;  /* 0x0000000000037919 */ /* 0x000e220000008800 */
[----:B------:R-:W-:Y:S02]  /*9d70*/  MOV R2, 0x400 ;  /* 0x0000040000027802 */ /* 0x000fe40000000f00 */
[----:B------:R-:W-:Y:S02]  /*9d80*/  SHF.L.U32 R4, R0, 0x1f, RZ ;  /* 0x0000001f00047819 */ /* 0x000fe400000006ff */
[----:B0-----:R-:W-:-:S05]  /*9d90*/  LEA R2, R3, R2, 0x18 ;  /* 0x0000000203027211 */ /* 0x001fca00078ec0ff */
[----:B------:R-:W-:-:S04]  /*9da0*/  VIADD R2, R2, 0x18 ;  /* 0x0000001802027836 */ /* 0x000fc80000000000 */
[C---:B------:R-:W-:Y:S02]  /*9db0*/  IMAD R9, R7.reuse, 0x8, R2 ;  /* 0x0000000807097824 */ /* 0x040fe400078e0202 */
[----:B------:R-:W-:Y:S02]  /*9dc0*/  VIADD R7, R7, 0x1 ;  /* 0x0000000107077836 */ /* 0x000fe40000000000 */
[----:B------:R-:W0:Y:S03]  /*9dd0*/  SYNCS.PHASECHK.TRANS64.TRYWAIT P0, [R9+URZ], R4 ;  /* 0x00000004090075a7 */ /* 0x000e26000800017f */
[----:B------:R-:W-:-:S04]  /*9de0*/  ISETP.NE.AND P1, PT, R7, 0x3, PT ;  /* 0x000000030700780c */ /* 0x000fc80003f25270 */
[----:B------:R-:W-:Y:S02]  /*9df0*/  SEL R3, RZ, 0x1, P1 ;  /* 0x00000001ff037807 */ /* 0x000fe40000800000 */
[----:B------:R-:W-:Y:S02]  /*9e00*/  SEL R7, R7, RZ, P1 ;  /* 0x000000ff07077207 */ /* 0x000fe40000800000 */
[----:B------:R-:W-:-:S03]  /*9e10*/  LOP3.LUT R11, R0, R3, RZ, 0x3c, !PT ;  /* 0x00000003000b7212 */ /* 0x000fc600078e3cff */
[----:B------:R-:W-:Y:S01]  /*9e20*/  IMAD R6, R7, 0x8, R2 ;  /* 0x0000000807067824 */ /* 0x000fe200078e0202 */
[----:B------:R-:W-:Y:S01]  /*9e30*/  SHF.L.U32 R5, R11, 0x1f, RZ ;  /* 0x0000001f0b057819 */ /* 0x000fe200000006ff */
[----:B0-----:R-:W-:Y:S06]  /*9e40*/  @!P0 BRA `(.L_x_308) ;  /* 0x0000000000e48947 */ /* 0x001fec0003800000 */
.L_x_320:
[----:B------:R-:W1:Y:S01]  /*9e50*/  SYNCS.PHASECHK.TRANS64.TRYWAIT P0, [R6+URZ], R5 ;  /* 0x00000005060075a7 */ /* 0x000e62000800017f */
[----:B------:R-:W-:-:S05]  /*9e60*/  VIADD R0, R7, 0x1 ;  /* 0x0000000107007836 */ /* 0x000fca0000000000 */
[----:B------:R-:W-:-:S04]  /*9e70*/  ISETP.NE.AND P1, PT, R0, 0x3, PT ;  /* 0x000000030000780c */ /* 0x000fc80003f25270 */
[----:B0-----:R-:W-:Y:S02]  /*9e80*/  SEL R4, RZ, 0x1, P1 ;  /* 0x00000001ff047807 */ /* 0x001fe40000800000 */
[----:B------:R-:W-:Y:S02]  /*9e90*/  SEL R3, R0, RZ, P1 ;  /* 0x000000ff00037207 */ /* 0x000fe40000800000 */
[----:B------:R-:W-:Y:S01]  /*9ea0*/  LOP3.LUT R0, R11, R4, RZ, 0x3c, !PT ;  /* 0x000000040b007212 */ /* 0x000fe200078e3cff */
[----:B-1----:R-:W-:Y:S06]  /*9eb0*/  @!P0 BRA `(.L_x_309) ;  /* 0x0000000000dc8947 */ /* 0x002fec0003800000 */
.L_x_321:
[----:B------:R-:W-:Y:S01]  /*9ec0*/  IMAD R3, R3, 0x8, R2 ;  /* 0x0000000803037824 */ /* 0x000fe200078e0202 */
[----:B------:R-:W-:-:S07]  /*9ed0*/  SHF.L.U32 R0, R0, 0x1f, RZ ;  /* 0x0000001f00007819 */ /* 0x000fce00000006ff */
.L_x_310:
[----:B-1----:R1:W2:Y:S02]  /*9ee0*/  SYNCS.PHASECHK.TRANS64.TRYWAIT P0, [R3+URZ], R0 ;  /* 0x00000000030075a7 */ /* 0x0022a4000800017f */
[----:B--2---:R-:W-:Y:S05]  /*9ef0*/  @!P0 NANOSLEEP.SYNCS 0x989680 ;  /* 0x009896800000895d */ /* 0x004fea0003900000 */
[----:B------:R-:W2:Y:S02]  /*9f00*/  @!P0 SYNCS.PHASECHK.TRANS64 P0, [R3+URZ], R0 ;  /* 0x00000000030085a7 */ /* 0x000ea4000800007f */
[----:B--2---:R-:W-:Y:S05]  /*9f10*/  @!P0 BRA `(.L_x_310) ;  /* 0xfffffffc00f08947 */ /* 0x004fea000383ffff */
.L_x_306:
[----:B------:R-:W-:Y:S05]  /*9f20*/  BSYNC B0 ;  /* 0x0000000000007941 */ /* 0x000fea0003800000 */
.L_x_305:
[----:B------:R-:W-:Y:S05]  /*9f30*/  EXIT ;  /* 0x000000000000794d */ /* 0x000fea0003800000 */
.L_x_15:
[----:B-1----:R1:W2:Y:S02]  /*9f40*/  SYNCS.PHASECHK.TRANS64.TRYWAIT P0, [R159+URZ], R0 ;  /* 0x000000009f0075a7 */ /* 0x0022a4000800017f */
[----:B--2---:R-:W-:Y:S05]  /*9f50*/  @!P0 NANOSLEEP.SYNCS 0x989680 ;  /* 0x009896800000895d */ /* 0x004fea0003900000 */
[----:B------:R-:W2:Y:S02]  /*9f60*/  @!P0 SYNCS.PHASECHK.TRANS64 P0, [R159+URZ], R0 ;  /* 0x000000009f0085a7 */ /* 0x000ea4000800007f */
[----:B--2---:R-:W-:Y:S05]  /*9f70*/  @!P0 BRA `(.L_x_15) ;  /* 0xfffffffc00f08947 */ /* 0x004fea000383ffff */
[----:B------:R-:W-:Y:S05]  /*9f80*/  BRA `(.L_x_311) ;  /* 0xffffff7400347947 */ /* 0x000fea000383ffff */
.L_x_20:
[----:B--2---:R2:W3:Y:S02]  /*9f90*/  SYNCS.PHASECHK.TRANS64.TRYWAIT P1, [R3+URZ], R0 ;  /* 0x00000000030075a7 */ /* 0x0044e4000802017f */
[----:B---3--:R-:W-:Y:S05]  /*9fa0*/  @!P1 NANOSLEEP.SYNCS 0x989680 ;  /* 0x009896800000995d */ /* 0x008fea0003900000 */
[----:B------:R-:W3:Y:S02]  /*9fb0*/  @!P1 SYNCS.PHASECHK.TRANS64 P1, [R3+URZ], R0 ;  /* 0x00000000030095a7 */ /* 0x000ee4000802007f */
[----:B---3--:R-:W-:Y:S05]  /*9fc0*/  @!P1 BRA `(.L_x_20) ;  /* 0xfffffffc00f09947 */ /* 0x008fea000383ffff */
[----:B------:R-:W-:Y:S05]  /*9fd0*/  BRA `(.L_x_19) ;  /* 0xffffff7400a07947 */ /* 0x000fea000383ffff */
.L_x_25:
[----:B--2---:R-:W-:-:S04]  /*9fe0*/  IMAD.U32 R4, RZ, RZ, UR8 ;  /* 0x00000008ff047e24 */ /* 0x004fc8000f8e00ff */
[----:B------:R2:W3:Y:S03]  /*9ff0*/  SYNCS.PHASECHK.TRANS64.TRYWAIT P1, [R4+URZ], R3 ;  /* 0x00000003040075a7 */ /* 0x0004e6000802017f */
[----:B---3--:R-:W-:Y:S05]  /*a000*/  @!P1 NANOSLEEP.SYNCS 0x989680 ;  /* 0x009896800000995d */ /* 0x008fea0003900000 */
[----:B------:R-:W3:Y:S02]  /*a010*/  @!P1 SYNCS.PHASECHK.TRANS64 P1, [R4+URZ], R3 ;  /* 0x00000003040095a7 */ /* 0x000ee4000802007f */
[----:B---3--:R-:W-:Y:S05]  /*a020*/  @!P1 BRA `(.L_x_25) ;  /* 0xfffffffc00ec9947 */ /* 0x008fea000383ffff */
[----:B------:R-:W-:Y:S05]  /*a030*/  BRA `(.L_x_24) ;  /* 0xffffff7800fc7947 */ /* 0x000fea000383ffff */
.L_x_31:
[----:B-1----:R1:W2:Y:S02]  /*a040*/  SYNCS.PHASECHK.TRANS64.TRYWAIT P0, [R159+URZ+0x10], R0 ;  /* 0x000010009f0075a7 */ /* 0x0022a4000800017f */
[----:B--2---:R-:W-:Y:S05]  /*a050*/  @!P0 NANOSLEEP.SYNCS 0x989680 ;  /* 0x009896800000895d */ /* 0x004fea0003900000 */
[----:B------:R-:W2:Y:S02]  /*a060*/  @!P0 SYNCS.PHASECHK.TRANS64 P0, [R159+URZ+0x10], R0 ;  /* 0x000010009f0085a7 */ /* 0x000ea4000800007f */
[----:B--2---:R-:W-:Y:S05]  /*a070*/  @!P0 BRA `(.L_x_31) ;  /* 0xfffffffc00f08947 */ /* 0x004fea000383ffff */
[----:B------:R-:W-:Y:S05]  /*a080*/  BRA `(.L_x_312) ;  /* 0xffffff8000c07947 */ /* 0x000fea000383ffff */
.L_x_292:
[----:B------:R-:W-:Y:S01]  /*a090*/  BSSY B1, `(.L_x_313) ;  /* 0x0000006000017945 */ /* 0x000fe20003800000 */
[----:B------:R-:W-:-:S07]  /*a0a0*/  IMAD.MOV.U32 R15, RZ, RZ, -0x1 ;  /* 0xffffffffff0f7424 */ /* 0x000fce00078e00ff */
[----:B-----5:R-:W-:Y:S05]  /*a0b0*/  WARPSYNC.COLLECTIVE R15, `(.L_x_314) ;  /* 0x000000000f0c7348 */ /* 0x020fea0003c00000 */
[----:B------:R-:W-:Y:S02]  /*a0c0*/  ELECT P6, UR62, PT ;  /* 0x00000000003e782f */ /* 0x000fe400038c0000 */
[----:B------:R-:W-:Y:S01]  /*a0d0*/  MOV R14, UR62 ;  /* 0x0000003e000e7c02 */ /* 0x000fe20008000f00 */
[----:B-----5:R-:W-:Y:S10]  /*a0e0*/  ENDCOLLECTIVE ;  /* 0x000000000000791b */ /* 0x020ff40003800000 */
.L_x_314:
[----:B------:R-:W-:Y:S05]  /*a0f0*/  BSYNC B1 ;  /* 0x0000000000017941 */ /* 0x000fea0003800000 */
.L_x_313:
[----:B------:R-:W-:Y:S05]  /*a100*/  BRA `(.L_x_315) ;  /* 0xffffffec00f87947 */ /* 0x000fea000383ffff */
.L_x_295:
[----:B0-----:R0:W1:Y:S02]  /*a110*/  SYNCS.PHASECHK.TRANS64.TRYWAIT P1, [R10+URZ+0x18], R5 ;  /* 0x000018050a0075a7 */ /* 0x001064000802017f */
[----:B-1----:R-:W-:Y:S05]  /*a120*/  @!P1 NANOSLEEP.SYNCS 0x989680 ;  /* 0x009896800000995d */ /* 0x002fea0003900000 */
[----:B------:R-:W1:Y:S02]  /*a130*/  @!P1 SYNCS.PHASECHK.TRANS64 P1, [R10+URZ+0x18], R5 ;  /* 0x000018050a0095a7 */ /* 0x000e64000802007f */
[----:B-1----:R-:W-:Y:S05]  /*a140*/  @!P1 BRA `(.L_x_295) ;  /* 0xfffffffc00f09947 */ /* 0x002fea000383ffff */
[----:B------:R-:W-:Y:S05]  /*a150*/  BRA `(.L_x_316) ;  /* 0xfffffff0002c7947 */ /* 0x000fea000383ffff */
.L_x_304:
[----:B------:R-:W-:Y:S01]  /*a160*/  BSSY B0, `(.L_x_317) ;  /* 0x0000006000007945 */ /* 0x000fe20003800000 */
[----:B------:R-:W-:-:S07]  /*a170*/  IMAD.MOV.U32 R15, RZ, RZ, -0x1 ;  /* 0xffffffffff0f7424 */ /* 0x000fce00078e00ff */
[----:B-----5:R-:W-:Y:S05]  /*a180*/  WARPSYNC.COLLECTIVE R15, `(.L_x_318) ;  /* 0x000000000f0c7348 */ /* 0x020fea0003c00000 */
[----:B------:R-:W-:Y:S02]  /*a190*/  ELECT P6, UR62, PT ;  /* 0x00000000003e782f */ /* 0x000fe400038c0000 */
[----:B------:R-:W-:Y:S01]  /*a1a0*/  MOV R14, UR62 ;  /* 0x0000003e000e7c02 */ /* 0x000fe20008000f00 */
[----:B-----5:R-:W-:Y:S10]  /*a1b0*/  ENDCOLLECTIVE ;  /* 0x000000000000791b */ /* 0x020ff40003800000 */
.L_x_318:
[----:B------:R-:W-:Y:S05]  /*a1c0*/  BSYNC B0 ;  /* 0x0000000000007941 */ /* 0x000fea0003800000 */
.L_x_317:
[----:B------:R-:W-:Y:S05]  /*a1d0*/  BRA `(.L_x_319) ;  /* 0xfffffff800c87947 */ /* 0x000fea000383ffff */
.L_x_308:
[----:B0-----:R0:W1:Y:S02]  /*a1e0*/  SYNCS.PHASECHK.TRANS64.TRYWAIT P0, [R9+URZ], R4 ;  /* 0x00000004090075a7 */ /* 0x001064000800017f */
[----:B-1----:R-:W-:Y:S05]  /*a1f0*/  @!P0 NANOSLEEP.SYNCS 0x989680 ;  /* 0x009896800000895d */ /* 0x002fea0003900000 */
[----:B------:R-:W1:Y:S02]  /*a200*/  @!P0 SYNCS.PHASECHK.TRANS64 P0, [R9+URZ], R4 ;  /* 0x00000004090085a7 */ /* 0x000e64000800007f */
[----:B-1----:R-:W-:Y:S05]  /*a210*/  @!P0 BRA `(.L_x_308) ;  /* 0xfffffffc00f08947 */ /* 0x002fea000383ffff */
[----:B------:R-:W-:Y:S05]  /*a220*/  BRA `(.L_x_320) ;  /* 0xfffffffc00087947 */ /* 0x000fea000383ffff */
.L_x_309:
[----:B0-----:R0:W1:Y:S02]  /*a230*/  SYNCS.PHASECHK.TRANS64.TRYWAIT P0, [R6+URZ], R5 ;  /* 0x00000005060075a7 */ /* 0x001064000800017f */
[----:B-1----:R-:W-:Y:S05]  /*a240*/  @!P0 NANOSLEEP.SYNCS 0x989680 ;  /* 0x009896800000895d */ /* 0x002fea0003900000 */
[----:B------:R-:W1:Y:S02]  /*a250*/  @!P0 SYNCS.PHASECHK.TRANS64 P0, [R6+URZ], R5 ;  /* 0x00000005060085a7 */ /* 0x000e64000800007f */
[----:B-1----:R-:W-:Y:S05]  /*a260*/  @!P0 BRA `(.L_x_309) ;  /* 0xfffffffc00f08947 */ /* 0x002fea000383ffff */
[----:B------:R-:W-:Y:S05]  /*a270*/  BRA `(.L_x_321) ;  /* 0xfffffffc00107947 */ /* 0x000fea000383ffff */
.L_x_322:
[----:B------:R-:W-:-:S00]  /*a280*/  BRA `(.L_x_322) ;  /* 0xfffffffc00fc7947 */ /* 0x000fc0000383ffff */
[----:B------:R-:W-:-:S00]  /*a290*/  NOP ;  /* 0x0000000000007918 */ /* 0x000fc00000000000 */
        /* <DEDUP_REMOVED lines=14> */
.L_x_323:


//--------------------- .nv.global.init           --------------------------
	.section	.nv.global.init,"aw",@progbits
.nv.global.init:
	.type		$str$22,@object
	.size		$str$22,($str$23 - $str$22)
$str$22:
        /*0000*/ 	.byte	0x6b, 0x5f, 0x74, 0x69, 0x6c, 0x65, 0x5f, 0x63, 0x6f, 0x75, 0x6e, 0x74, 0x20, 0x3e, 0x3d, 0x20
        /*0010*/ 	.byte	0x31, 0x00
	.type		$str$23,@object
	.size		$str$23,(__unnamed_1 - $str$23)
$str$23:
        /*0012*/ 	.byte	0x2f, 0x74, 0x6d, 0x70, 0x2f, 0x63, 0x75, 0x74, 0x6c, 0x61, 0x73, 0x73, 0x5f, 0x73, 0x77, 0x65
        /*0022*/ 	.byte	0x65, 0x70, 0x5f, 0x73, 0x72, 0x63, 0x2f, 0x69, 0x6e, 0x63, 0x6c, 0x75, 0x64, 0x65, 0x2f, 0x63
        /*0032*/ 	.byte	0x75, 0x74, 0x6c, 0x61, 0x73, 0x73, 0x2f, 0x67, 0x65, 0x6d, 0x6d, 0x2f, 0x63, 0x6f, 0x6c, 0x6c
        /*0042*/ 	.byte	0x65, 0x63, 0x74, 0x69, 0x76, 0x65, 0x2f, 0x73, 0x6d, 0x39, 0x30, 0x5f, 0x6d, 0x6d, 0x61, 0x5f
        /*0052*/ 	.byte	0x74, 0x6d, 0x61, 0x5f, 0x67, 0x6d, 0x6d, 0x61, 0x5f, 0x73, 0x73, 0x5f, 0x77, 0x61, 0x72, 0x70
        /*0062*/ 	.byte	0x73, 0x70, 0x65, 0x63, 0x69, 0x61, 0x6c, 0x69, 0x7a, 0x65, 0x64, 0x2e, 0x68, 0x70, 0x70, 0x00
	.type		__unnamed_1,@object
	.size		__unnamed_1,(.L_0 - __unnamed_1)
__unnamed_1:
        /*0072*/ 	.byte	0x76, 0x6f, 0x69, 0x64, 0x20, 0x63, 0x75, 0x74, 0x6c, 0x61, 0x73, 0x73, 0x3a, 0x3a, 0x67, 0x65
        /* <DEDUP_REMOVED lines=175> */
.L_0:


//--------------------- .nv.shared._ZN7cutlass13device_kernelINS_4gemm6kernel13GemmUniversalIN4cute5tupleIJiiiiEEENS1_10collective13CollectiveMmaINS1_34MainloopSm90TmaGmmaWarpSpecializedILi3ENS5_IJNS4_1CILi1EEESB_SB_EEENS1_32KernelTmaWarpSpecializedPingpongEEENS5_IJNSA_ILi64EEENSA_ILi256EEESF_EEEfNS5_IJlSB_lEEEfSI_NS4_8TiledMMAINS4_8MMA_AtomIJNS4_4SM904GMMA30MMA_64x256x8_F32TF32TF32_SS_TNILNSM_7ScaleInE1ELSO_1EEEEEENS4_6LayoutISC_NS5_IJNSA_ILi0EEESS_SS_EEEEENS5_IJNS4_10UnderscoreESV_SV_EEEEENS4_13SM90_TMA_LOADENS4_14ComposedLayoutINS4_7SwizzleILi3ELi4ELi3EEENS4_18smem_ptr_flag_bitsILi32EEENSR_INS5_IJNSA_ILi8EEENSA_ILi32EEEEEENS5_IJS15_SB_EEEEEEEvNS4_8identityESY_S19_vS1A_EENS_8epilogue10collective6detail29Sm90TmaWarpSpecializedAdapterINS1D_15DefaultEpilogueIfSI_SI_NS1C_6thread17LinearCombinationIfLi1EffLNS1H_9ScaleType4KindE0ELNS_15FloatRoundStyleE2EfEENS1_15EpilogueDefaultEEEEEvvEEEEvNT_6ParamsE --------------------------
	.section	.nv.shared._ZN7cutlass13device_kernelINS_4gemm6kernel13GemmUniversalIN4cute5tupleIJiiiiEEENS1_10collective13CollectiveMmaINS1_34MainloopSm90TmaGmmaWarpSpecializedILi3ENS5_IJNS4_1CILi1EEESB_SB_EEENS1_32KernelTmaWarpSpecializedPingpongEEENS5_IJNSA_ILi64EEENSA_ILi256EEESF_EEEfNS5_IJlSB_lEEEfSI_NS4_8TiledMMAINS4_8MMA_AtomIJNS4_4SM904GMMA30MMA_64x256x8_F32TF32TF32_SS_TNILNSM_7ScaleInE1ELSO_1EEEEEENS4_6LayoutISC_NS5_IJNSA_ILi0EEESS_SS_EEEEENS5_IJNS4_10UnderscoreESV_SV_EEEEENS4_13SM90_TMA_LOADENS4_14ComposedLayoutINS4_7SwizzleILi3ELi4ELi3EEENS4_18smem_ptr_flag_bitsILi32EEENSR_INS5_IJNSA_ILi8EEENSA_ILi32EEEEEENS5_IJS15_SB_EEEEEEEvNS4_8identityESY_S19_vS1A_EENS_8epilogue10collective6detail29Sm90TmaWarpSpecializedAdapterINS1D_15DefaultEpilogueIfSI_SI_NS1C_6thread17LinearCombinationIfLi1EffLNS1H_9ScaleType4KindE0ELNS_15FloatRoundStyleE2EfEENS1_15EpilogueDefaultEEEEEvvEEEEvNT_6ParamsE,"aw",@nobits
	.sectionflags	@""
	.align	16
	.zero		1024


//--------------------- .nv.shared.reserved.0     --------------------------
	.section	.nv.shared.reserved.0,"aw",@nobits
	.weak		__nv_reservedSMEM_offset_0_alias
	.size		__nv_reservedSMEM_offset_0_alias, 0, 0
	.other		__nv_reservedSMEM_offset_0_alias,@"STO_CUDA_RESERVED_SHARED STV_DEFAULT"
__nv_reservedSMEM_offset_0_alias:
	.zero		0


//--------------------- .nv.global                --------------------------
	.section	.nv.global,"aw",@nobits
.nv.global:
	.type		_ZN40_INTERNAL_2f2760cf_4_k_cu_ad782ab7_210554cute1_E,@object
	.size		_ZN40_INTERNAL_2f2760cf_4_k_cu_ad782ab7_210554cute1_E,(_ZN40_INTERNAL_2f2760cf_4_k_cu_ad782ab7_210554cuda3std3__45__cpo6cbeginE - _ZN40_INTERNAL_2f2760cf_4_k_cu_ad782ab7_210554cute1_E)
_ZN40_INTERNAL_2f2760cf_4_k_cu_ad782ab7_210554cute1_E:
	.zero		1
	.type		_ZN40_INTERNAL_2f2760cf_4_k_cu_ad782ab7_210554cuda3std3__45__cpo6cbeginE,@object
	.size		_ZN40_INTERNAL_2f2760cf_4_k_cu_ad782ab7_210554cuda3std3__45__cpo6cbeginE,(_ZN40_INTERNAL_2f2760cf_4_k_cu_ad782ab7_210554cuda3std3__48in_placeE - _ZN40_INTERNAL_2f2760cf_4_k_cu_ad782ab7_210554cuda3std3__45__cpo6cbeginE)
_ZN40_INTERNAL_2f2760cf_4_k_cu_ad782ab7_210554cuda3std3__45__cpo6cbeginE:
	.zero		1
	.type		_ZN40_INTERNAL_2f2760cf_4_k_cu_ad782ab7_210554cuda3std3__48in_placeE,@object
	.size		_ZN40_INTERNAL_2f2760cf_4_k_cu_ad782ab7_210554cuda3std3__48in_placeE,(_ZN40_INTERNAL_2f2760cf_4_k_cu_ad782ab7_210554cuda3std6ranges3__45__cpo9iter_moveE - _ZN40_INTERNAL_2f2760cf_4_k_cu_ad782ab7_210554cuda3std3__48in_placeE)
_ZN40_INTERNAL_2f2760cf_4_k_cu_ad782ab7_210554cuda3std3__48in_placeE:
	.zero		1
	.type		_ZN40_INTERNAL_2f2760cf_4_k_cu_ad782ab7_210554cuda3std6ranges3__45__cpo9iter_moveE,@object
	.size		_ZN40_INTERNAL_2f2760cf_4_k_cu_ad782ab7_210554cuda3std6ranges3__45__cpo9iter_moveE,(_ZN40_INTERNAL_2f2760cf_4_k_cu_ad782ab7_210554cuda3std3__45__cpo5beginE - _ZN40_INTERNAL_2f2760cf_4_k_cu_ad782ab7_210554cuda3std6ranges3__45__cpo9iter_moveE)
_ZN40_INTERNAL_2f2760cf_4_k_cu_ad782ab7_210554cuda3std6ranges3__45__cpo9iter_moveE:
	.zero		1
	.type		_ZN40_INTERNAL_2f2760cf_4_k_cu_ad782ab7_210554cuda3std3__45__cpo5beginE,@object
	.size		_ZN40_INTERNAL_2f2760cf_4_k_cu_ad782ab7_210554cuda3std3__45__cpo5beginE,(_ZN40_INTERNAL_2f2760cf_4_k_cu_ad782ab7_210554cuda3std3__442_GLOBAL__N__2f2760cf_4_k_cu_ad782ab7_210556ignoreE - _ZN40_INTERNAL_2f2760cf_4_k_cu_ad782ab7_210554cuda3std3__45__cpo5beginE)
_ZN40_INTERNAL_2f2760cf_4_k_cu_ad782ab7_210554cuda3std3__45__cpo5beginE:
	.zero		1
	.type		_ZN40_INTERNAL_2f2760cf_4_k_cu_ad782ab7_210554cuda3std3__442_GLOBAL__N__2f2760cf_4_k_cu_ad782ab7_210556ignoreE,@object
	.size		_ZN40_INTERNAL_2f2760cf_4_k_cu_ad782ab7_210554cuda3std3__442_GLOBAL__N__2f2760cf_4_k_cu_ad782ab7_210556ignoreE,(_ZN40_INTERNAL_2f2760cf_4_k_cu_ad782ab7_210554cute7productE - _ZN40_INTERNAL_2f2760cf_4_k_cu_ad782ab7_210554cuda3std3__442_GLOBAL__N__2f2760cf_4_k_cu_ad782ab7_210556ignoreE)
_ZN40_INTERNAL_2f2760cf_4_k_cu_ad782ab7_210554cuda3std3__442_GLOBAL__N__2f2760cf_4_k_cu_ad782ab7_210556ignoreE:
	.zero		1
	.type		_ZN40_INTERNAL_2f2760cf_4_k_cu_ad782ab7_210554cute7productE,@object
	.size		_ZN40_INTERNAL_2f2760cf_4_k_cu_ad782ab7_210554cute7productE,(_ZN40_INTERNAL_2f2760cf_4_k_cu_ad782ab7_210554cuda3std3__45__cpo3endE - _ZN40_INTERNAL_2f2760cf_4_k_cu_ad782ab7_210554cute7productE)
_ZN40_INTERNAL_2f2760cf_4_k_cu_ad782ab7_210554cute7productE:
	.zero		1
	.type		_ZN40_INTERNAL_2f2760cf_4_k_cu_ad782ab7_210554cuda3std3__45__cpo3endE,@object
	.size		_ZN40_INTERNAL_2f2760cf_4_k_cu_ad782ab7_210554cuda3std3__45__cpo3endE,(_ZN40_INTERNAL_2f2760cf_4_k_cu_ad782ab7_210554cuda3std3__419piecewise_constructE - _ZN40_INTERNAL_2f2760cf_4_k_cu_ad782ab7_210554cuda3std3__45__cpo3endE)
_ZN40_INTERNAL_2f2760cf_4_k_cu_ad782ab7_210554cuda3std3__45__cpo3endE:
	.zero		1
	.type		_ZN40_INTERNAL_2f2760cf_4_k_cu_ad782ab7_210554cuda3std3__419piecewise_constructE,@object
	.size		_ZN40_INTERNAL_2f2760cf_4_k_cu_ad782ab7_210554cuda3std3__419piecewise_constructE,(_ZN40_INTERNAL_2f2760cf_4_k_cu_ad782ab7_210554cuda3std3__45__cpo4cendE - _ZN40_INTERNAL_2f2760cf_4_k_cu_ad782ab7_210554cuda3std3__419piecewise_constructE)
_ZN40_INTERNAL_2f2760cf_4_k_cu_ad782ab7_210554cuda3std3__419piecewise_constructE:
	.zero		1
	.type		_ZN40_INTERNAL_2f2760cf_4_k_cu_ad782ab7_210554cuda3std3__45__cpo4cendE,@object
	.size		_ZN40_INTERNAL_2f2760cf_4_k_cu_ad782ab7_210554cuda3std3__45__cpo4cendE,(_ZN40_INTERNAL_2f2760cf_4_k_cu_ad782ab7_210554cuda3std6ranges3__45__cpo4swapE - _ZN40_INTERNAL_2f2760cf_4_k_cu_ad782ab7_210554cuda3std3__45__cpo4cendE)
_ZN40_INTERNAL_2f2760cf_4_k_cu_ad782ab7_210554cuda3std3__45__cpo4cendE:
	.zero		1
	.type		_ZN40_INTERNAL_2f2760cf_4_k_cu_ad782ab7_210554cuda3std6ranges3__45__cpo4swapE,@object
	.size		_ZN40_INTERNAL_2f2760cf_4_k_cu_ad782ab7_210554cuda3std6ranges3__45__cpo4swapE,(.L_8 - _ZN40_INTERNAL_2f2760cf_4_k_cu_ad782ab7_210554cuda3std6ranges3__45__cpo4swapE)
_ZN40_INTERNAL_2f2760cf_4_k_cu_ad782ab7_210554cuda3std6ranges3__45__cpo4swapE:
	.zero		1
.L_8:


//--------------------- .nv.constant0._ZN7cutlass13device_kernelINS_4gemm6kernel13GemmUniversalIN4cute5tupleIJiiiiEEENS1_10collective13CollectiveMmaINS1_34MainloopSm90TmaGmmaWarpSpecializedILi3ENS5_IJNS4_1CILi1EEESB_SB_EEENS1_32KernelTmaWarpSpecializedPingpongEEENS5_IJNSA_ILi64EEENSA_ILi256EEESF_EEEfNS5_IJlSB_lEEEfSI_NS4_8TiledMMAINS4_8MMA_AtomIJNS4_4SM904GMMA30MMA_64x256x8_F32TF32TF32_SS_TNILNSM_7ScaleInE1ELSO_1EEEEEENS4_6LayoutISC_NS5_IJNSA_ILi0EEESS_SS_EEEEENS5_IJNS4_10UnderscoreESV_SV_EEEEENS4_13SM90_TMA_LOADENS4_14ComposedLayoutINS4_7SwizzleILi3ELi4ELi3EEENS4_18smem_ptr_flag_bitsILi32EEENSR_INS5_IJNSA_ILi8EEENSA_ILi32EEEEEENS5_IJS15_SB_EEEEEEEvNS4_8identityESY_S19_vS1A_EENS_8epilogue10collective6detail29Sm90TmaWarpSpecializedAdapterINS1D_15DefaultEpilogueIfSI_SI_NS1C_6thread17LinearCombinationIfLi1EffLNS1H_9ScaleType4KindE0ELNS_15FloatRoundStyleE2EfEENS1_15EpilogueDefaultEEEEEvvEEEEvNT_6ParamsE --------------------------
	.section	.nv.constant0._ZN7cutlass13device_kernelINS_4gemm6kernel13GemmUniversalIN4cute5tupleIJiiiiEEENS1_10collective13CollectiveMmaINS1_34MainloopSm90TmaGmmaWarpSpecializedILi3ENS5_IJNS4_1CILi1EEESB_SB_EEENS1_32KernelTmaWarpSpecializedPingpongEEENS5_IJNSA_ILi64EEENSA_ILi256EEESF_EEEfNS5_IJlSB_lEEEfSI_NS4_8TiledMMAINS4_8MMA_AtomIJNS4_4SM904GMMA30MMA_64x256x8_F32TF32TF32_SS_TNILNSM_7ScaleInE1ELSO_1EEEEEENS4_6LayoutISC_NS5_IJNSA_ILi0EEESS_SS_EEEEENS5_IJNS4_10UnderscoreESV_SV_EEEEENS4_13SM90_TMA_LOADENS4_14ComposedLayoutINS4_7SwizzleILi3ELi4ELi3EEENS4_18smem_ptr_flag_bitsILi32EEENSR_INS5_IJNSA_ILi8EEENSA_ILi32EEEEEENS5_IJS15_SB_EEEEEEEvNS4_8identityESY_S19_vS1A_EENS_8epilogue10collective6detail29Sm90TmaWarpSpecializedAdapterINS1D_15DefaultEpilogueIfSI_SI_NS1C_6thread17LinearCombinationIfLi1EffLNS1H_9ScaleType4KindE0ELNS_15FloatRoundStyleE2EfEENS1_15EpilogueDefaultEEEEEvvEEEEvNT_6ParamsE,"a",@progbits
	.sectionflags	@""
	.align	4
.nv.constant0._ZN7cutlass13device_kernelINS_4gemm6kernel13GemmUniversalIN4cute5tupleIJiiiiEEENS1_10collective13CollectiveMmaINS1_34MainloopSm90TmaGmmaWarpSpecializedILi3ENS5_IJNS4_1CILi1EEESB_SB_EEENS1_32KernelTmaWarpSpecializedPingpongEEENS5_IJNSA_ILi64EEENSA_ILi256EEESF_EEEfNS5_IJlSB_lEEEfSI_NS4_8TiledMMAINS4_8MMA_AtomIJNS4_4SM904GMMA30MMA_64x256x8_F32TF32TF32_SS_TNILNSM_7ScaleInE1ELSO_1EEEEEENS4_6LayoutISC_NS5_IJNSA_ILi0EEESS_SS_EEEEENS5_IJNS4_10UnderscoreESV_SV_EEEEENS4_13SM90_TMA_LOADENS4_14ComposedLayoutINS4_7SwizzleILi3ELi4ELi3EEENS4_18smem_ptr_flag_bitsILi32EEENSR_INS5_IJNSA_ILi8EEENSA_ILi32EEEEEENS5_IJS15_SB_EEEEEEEvNS4_8identityESY_S19_vS1A_EENS_8epilogue10collective6detail29Sm90TmaWarpSpecializedAdapterINS1D_15DefaultEpilogueIfSI_SI_NS1C_6thread17LinearCombinationIfLi1EffLNS1H_9ScaleType4KindE0ELNS_15FloatRoundStyleE2EfEENS1_15EpilogueDefaultEEEEEvvEEEEvNT_6ParamsE:
	.zero		1664


//--------------------- SYMBOLS --------------------------

	.type		.nv.reservedSmem.offset0,@object
	.size		.nv.reservedSmem.offset0,0x4
	.type		__assertfail,@function
